	.target	sm_90a

	.elftype	@"ET_EXEC"


//--------------------- .note.nv.tkinfo           --------------------------
	.section	.note.nv.tkinfo,"",@"SHT_NOTE"
	.sectionflags	@"SHF_NOTE_NV_TKINFO"
	.tkinfo
        /*0018*/ 	.word	0x00000002
        /*0030*/ 	.string	""
        /*0030*/ 	.string	"ptxas"
        /*0030*/ 	.string	"Cuda compilation tools, release 13.0, V13.0.88"
        /*0030*/ 	.string	"Build cuda_13.0.r13.0/compiler.36424714_0"
        /*0030*/ 	.string	"-arch sm_90a -m 64 "



//--------------------- .note.nv.cuinfo           --------------------------
	.section	.note.nv.cuinfo,"",@"SHT_NOTE"
	.sectionflags	@"SHF_NOTE_NV_CUINFO"
        /*0018*/ 	.short	0x0002
        /*001a*/ 	.short	0x005a
        /*001c*/ 	.short	0x0082
	.zero		2


//--------------------- .nv.info                  --------------------------
	.section	.nv.info,"",@"SHT_CUDA_INFO"
	.align	4


	//----- nvinfo : EIATTR_REGCOUNT
	.align		4
        /*0000*/ 	.byte	0x04, 0x2f
        /*0002*/ 	.short	(.L_15 - .L_14)
	.align		4
.L_14:
        /*0004*/ 	.word	index@(_ZN7cutlass13device_kernelINS_4gemm6kernel13GemmUniversalIN4cute5tupleIJiiiiEEENS1_10collective13CollectiveMmaINS1_34MainloopSm90TmaGmmaWarpSpecializedILi4ENS5_IJNS4_1CILi1EEESB_SB_EEENS1_32KernelTmaWarpSpecializedPingpongEEENS5_IJNSA_ILi64EEENSA_ILi256EEESF_EEENS_6half_tENS5_IJlSB_lEEESI_SJ_NS4_8TiledMMAINS4_8MMA_AtomIJNS4_4SM904GMMA26MMA_64x256x16_F32F16F16_SSILNSN_5MajorE0ELSP_0ELNSN_7ScaleInE1ELSQ_1EEEEEENS4_6LayoutISC_NS5_IJNSA_ILi0EEESU_SU_EEEEENS5_IJNS4_10UnderscoreESX_SX_EEEEENS4_13SM90_TMA_LOADENS4_14ComposedLayoutINS4_7SwizzleILi3ELi4ELi3EEENS4_18smem_ptr_flag_bitsILi16EEENST_INS5_IJNSA_ILi8EEESF_EEENS5_IJSF_SB_EEEEEEEvNS4_8identityES10_S1A_vS1B_EENS_8epilogue10collective6detail29Sm90TmaWarpSpecializedAdapterINS1E_15DefaultEpilogueISI_SJ_SJ_NS1D_6thread17LinearCombinationISI_Li1EffLNS1I_9ScaleType4KindE0ELNS_15FloatRoundStyleE2ESI_EENS1_15EpilogueDefaultEEEEEvvEEEEvNT_6ParamsE)
        /*0008*/ 	.word	0x000000a8


	//----- nvinfo : EIATTR_FRAME_SIZE
	.align		4
.L_15:
        /*000c*/ 	.byte	0x04, 0x11
        /*000e*/ 	.short	(.L_17 - .L_16)
	.align		4
.L_16:
        /*0010*/ 	.word	index@(_ZN7cutlass13device_kernelINS_4gemm6kernel13GemmUniversalIN4cute5tupleIJiiiiEEENS1_10collective13CollectiveMmaINS1_34MainloopSm90TmaGmmaWarpSpecializedILi4ENS5_IJNS4_1CILi1EEESB_SB_EEENS1_32KernelTmaWarpSpecializedPingpongEEENS5_IJNSA_ILi64EEENSA_ILi256EEESF_EEENS_6half_tENS5_IJlSB_lEEESI_SJ_NS4_8TiledMMAINS4_8MMA_AtomIJNS4_4SM904GMMA26MMA_64x256x16_F32F16F16_SSILNSN_5MajorE0ELSP_0ELNSN_7ScaleInE1ELSQ_1EEEEEENS4_6LayoutISC_NS5_IJNSA_ILi0EEESU_SU_EEEEENS5_IJNS4_10UnderscoreESX_SX_EEEEENS4_13SM90_TMA_LOADENS4_14ComposedLayoutINS4_7SwizzleILi3ELi4ELi3EEENS4_18smem_ptr_flag_bitsILi16EEENST_INS5_IJNSA_ILi8EEESF_EEENS5_IJSF_SB_EEEEEEEvNS4_8identityES10_S1A_vS1B_EENS_8epilogue10collective6detail29Sm90TmaWarpSpecializedAdapterINS1E_15DefaultEpilogueISI_SJ_SJ_NS1D_6thread17LinearCombinationISI_Li1EffLNS1I_9ScaleType4KindE0ELNS_15FloatRoundStyleE2ESI_EENS1_15EpilogueDefaultEEEEEvvEEEEvNT_6ParamsE)
        /*0014*/ 	.word	0x00000000


	//----- nvinfo : EIATTR_MIN_STACK_SIZE
	.align		4
.L_17:
        /*0018*/ 	.byte	0x04, 0x12
        /*001a*/ 	.short	(.L_19 - .L_18)
	.align		4
.L_18:
        /*001c*/ 	.word	index@(_ZN7cutlass13device_kernelINS_4gemm6kernel13GemmUniversalIN4cute5tupleIJiiiiEEENS1_10collective13CollectiveMmaINS1_34MainloopSm90TmaGmmaWarpSpecializedILi4ENS5_IJNS4_1CILi1EEESB_SB_EEENS1_32KernelTmaWarpSpecializedPingpongEEENS5_IJNSA_ILi64EEENSA_ILi256EEESF_EEENS_6half_tENS5_IJlSB_lEEESI_SJ_NS4_8TiledMMAINS4_8MMA_AtomIJNS4_4SM904GMMA26MMA_64x256x16_F32F16F16_SSILNSN_5MajorE0ELSP_0ELNSN_7ScaleInE1ELSQ_1EEEEEENS4_6LayoutISC_NS5_IJNSA_ILi0EEESU_SU_EEEEENS5_IJNS4_10UnderscoreESX_SX_EEEEENS4_13SM90_TMA_LOADENS4_14ComposedLayoutINS4_7SwizzleILi3ELi4ELi3EEENS4_18smem_ptr_flag_bitsILi16EEENST_INS5_IJNSA_ILi8EEESF_EEENS5_IJSF_SB_EEEEEEEvNS4_8identityES10_S1A_vS1B_EENS_8epilogue10collective6detail29Sm90TmaWarpSpecializedAdapterINS1E_15DefaultEpilogueISI_SJ_SJ_NS1D_6thread17LinearCombinationISI_Li1EffLNS1I_9ScaleType4KindE0ELNS_15FloatRoundStyleE2ESI_EENS1_15EpilogueDefaultEEEEEvvEEEEvNT_6ParamsE)
        /*0020*/ 	.word	0x00000000
.L_19:


//--------------------- .nv.compat                --------------------------
	.section	.nv.compat,"",@"SHT_CUDA_COMPAT_INFO"
	.align	4
        /*0000*/ 	.byte	0x02, 0x09, 0x01, 0x00, 0x02, 0x02, 0x04, 0x00, 0x02, 0x05, 0x05, 0x00, 0x03, 0x07, 0x01, 0x01
        /*0010*/ 	.byte	0x02, 0x03, 0x01, 0x00, 0x02, 0x06, 0x01, 0x00, 0x04, 0x0b, 0x08, 0x00, 0x00, 0x00, 0x00, 0x00
        /*0020*/ 	.byte	0x00, 0x00, 0x00, 0x00


//--------------------- .nv.info._ZN7cutlass13device_kernelINS_4gemm6kernel13GemmUniversalIN4cute5tupleIJiiiiEEENS1_10collective13CollectiveMmaINS1_34MainloopSm90TmaGmmaWarpSpecializedILi4ENS5_IJNS4_1CILi1EEESB_SB_EEENS1_32KernelTmaWarpSpecializedPingpongEEENS5_IJNSA_ILi64EEENSA_ILi256EEESF_EEENS_6half_tENS5_IJlSB_lEEESI_SJ_NS4_8TiledMMAINS4_8MMA_AtomIJNS4_4SM904GMMA26MMA_64x256x16_F32F16F16_SSILNSN_5MajorE0ELSP_0ELNSN_7ScaleInE1ELSQ_1EEEEEENS4_6LayoutISC_NS5_IJNSA_ILi0EEESU_SU_EEEEENS5_IJNS4_10UnderscoreESX_SX_EEEEENS4_13SM90_TMA_LOADENS4_14ComposedLayoutINS4_7SwizzleILi3ELi4ELi3EEENS4_18smem_ptr_flag_bitsILi16EEENST_INS5_IJNSA_ILi8EEESF_EEENS5_IJSF_SB_EEEEEEEvNS4_8identityES10_S1A_vS1B_EENS_8epilogue10collective6detail29Sm90TmaWarpSpecializedAdapterINS1E_15DefaultEpilogueISI_SJ_SJ_NS1D_6thread17LinearCombinationISI_Li1EffLNS1I_9ScaleType4KindE0ELNS_15FloatRoundStyleE2ESI_EENS1_15EpilogueDefaultEEEEEvvEEEEvNT_6ParamsE --------------------------
	.section	.nv.info._ZN7cutlass13device_kernelINS_4gemm6kernel13GemmUniversalIN4cute5tupleIJiiiiEEENS1_10collective13CollectiveMmaINS1_34MainloopSm90TmaGmmaWarpSpecializedILi4ENS5_IJNS4_1CILi1EEESB_SB_EEENS1_32KernelTmaWarpSpecializedPingpongEEENS5_IJNSA_ILi64EEENSA_ILi256EEESF_EEENS_6half_tENS5_IJlSB_lEEESI_SJ_NS4_8TiledMMAINS4_8MMA_AtomIJNS4_4SM904GMMA26MMA_64x256x16_F32F16F16_SSILNSN_5MajorE0ELSP_0ELNSN_7ScaleInE1ELSQ_1EEEEEENS4_6LayoutISC_NS5_IJNSA_ILi0EEESU_SU_EEEEENS5_IJNS4_10UnderscoreESX_SX_EEEEENS4_13SM90_TMA_LOADENS4_14ComposedLayoutINS4_7SwizzleILi3ELi4ELi3EEENS4_18smem_ptr_flag_bitsILi16EEENST_INS5_IJNSA_ILi8EEESF_EEENS5_IJSF_SB_EEEEEEEvNS4_8identityES10_S1A_vS1B_EENS_8epilogue10collective6detail29Sm90TmaWarpSpecializedAdapterINS1E_15DefaultEpilogueISI_SJ_SJ_NS1D_6thread17LinearCombinationISI_Li1EffLNS1I_9ScaleType4KindE0ELNS_15FloatRoundStyleE2ESI_EENS1_15EpilogueDefaultEEEEEvvEEEEvNT_6ParamsE,"",@"SHT_CUDA_INFO"
	.sectionflags	@""
	.align	4


	//----- nvinfo : EIATTR_CUDA_API_VERSION
	.align		4
        /*0000*/ 	.byte	0x04, 0x37
        /*0002*/ 	.short	(.L_21 - .L_20)
.L_20:
        /*0004*/ 	.word	0x00000082


	//----- nvinfo : EIATTR_KPARAM_INFO
	.align		4
.L_21:
        /*0008*/ 	.byte	0x04, 0x17
        /*000a*/ 	.short	(.L_23 - .L_22)
.L_22:
        /*000c*/ 	.word	0x00000000
        /*0010*/ 	.short	0x0000
        /*0012*/ 	.short	0x0070
        /*0014*/ 	.byte	0x00, 0xf0, 0x01, 0x10


	//----- nvinfo : EIATTR_SPARSE_MMA_MASK
	.align		4
.L_23:
        /*0018*/ 	.byte	0x03, 0x50
        /*001a*/ 	.short	0x0000


	//----- nvinfo : EIATTR_MAXREG_COUNT
	.align		4
        /*001c*/ 	.byte	0x03, 0x1b
        /*001e*/ 	.short	0x00a8


	//----- nvinfo : EIATTR_NUM_BARRIERS
	.align		4
        /*0020*/ 	.byte	0x02, 0x4c
        /*0022*/ 	.byte	0x01
	.zero		1


	//----- nvinfo : EIATTR_EXTERNS
	.align		4
        /*0024*/ 	.byte	0x04, 0x0f
        /*0026*/ 	.short	(.L_25 - .L_24)


	//   ....[0]....
	.align		4
.L_24:
        /*0028*/ 	.word	index@(__assertfail)


	//----- nvinfo : EIATTR_MERCURY_ISA_VERSION
	.align		4
.L_25:
        /*002c*/ 	.byte	0x03, 0x5f
        /*002e*/ 	.short	0x0101


	//----- nvinfo : EIATTR_INT_WARP_WIDE_INSTR_OFFSETS
	.align		4
        /*0030*/ 	.byte	0x04, 0x31
        /*0032*/ 	.short	(.L_27 - .L_26)


	//   ....[0]....
.L_26:
        /*0034*/ 	.word	0x00000470


	//   ....[1]....
        /*0038*/ 	.word	0x00000490


	//   ....[2]....
        /*003c*/ 	.word	0x00000510


	//   ....[3]....
        /*0040*/ 	.word	0x00000520


	//   ....[4]....
        /*0044*/ 	.word	0x00000530


	//   ....[5]....
        /*0048*/ 	.word	0x00000550


	//   ....[6]....
        /*004c*/ 	.word	0x000005b0


	//   ....[7]....
        /*0050*/ 	.word	0x000005d0


	//----- nvinfo : EIATTR_COOP_GROUP_MASK_REGIDS
	.align		4
.L_27:
        /*0054*/ 	.byte	0x04, 0x29
        /*0056*/ 	.short	(.L_29 - .L_28)


	//   ....[0]....
.L_28:
        /*0058*/ 	.word	0xffffffff


	//   ....[1]....
        /*005c*/ 	.word	0xffffffff


	//   ....[2]....
        /*0060*/ 	.word	0xffffffff


	//   ....[3]....
        /*0064*/ 	.word	0xffffffff


	//   ....[4]....
        /*0068*/ 	.word	0xffffffff


	//   ....[5]....
        /*006c*/ 	.word	0xffffffff


	//----- nvinfo : EIATTR_COOP_GROUP_INSTR_OFFSETS
	.align		4
.L_29:
        /*0070*/ 	.byte	0x04, 0x28
        /*0072*/ 	.short	(.L_31 - .L_30)


	//   ....[0]....
.L_30:
        /*0074*/ 	.word	0x00000050


	//   ....[1]....
        /*0078*/ 	.word	0x00000080


	//   ....[2]....
        /*007c*/ 	.word	0x00000180


	//   ....[3]....
        /*0080*/ 	.word	0x00000390


	//   ....[4]....
        /*0084*/ 	.word	0x000003d0


	//   ....[5]....
        /*0088*/ 	.word	0x00000410


	//----- nvinfo : EIATTR_REG_RECONFIG
	.align		4
.L_31:
        /*008c*/ 	.byte	0x01, 0x54
	.zero		2


	//----- nvinfo : EIATTR_SYSCALL_OFFSETS
	.align		4
        /*0090*/ 	.byte	0x04, 0x46
        /*0092*/ 	.short	(.L_33 - .L_32)


	//   ....[0]....
.L_32:
        /*0094*/ 	.word	0x000016a0


	//----- nvinfo : EIATTR_MBARRIER_INSTR_OFFSETS
	.align		4
.L_33:
        /*0098*/ 	.byte	0x04, 0x39
        /*009a*/ 	.short	(.L_35 - .L_34)


	//   ....[0]....
.L_34:
        /*009c*/ 	.word	0x00000300
        /*00a0*/ 	.word	0x000000ff
        /*00a4*/ 	.word	0x00000000
        /*00a8*/ 	.short	0x0100
        /*00aa*/ 	.byte	0x09
	.zero		1


	//   ....[1]....
        /*00ac*/ 	.word	0x00000310
        /*00b0*/ 	.word	0x000000ff
        /*00b4*/ 	.word	0x00000020
        /*00b8*/ 	.short	0x0100
        /*00ba*/ 	.byte	0x09
	.zero		1


	//   ....[2]....
        /*00bc*/ 	.word	0x00000320
        /*00c0*/ 	.word	0x000000ff
        /*00c4*/ 	.word	0x00000008
        /*00c8*/ 	.short	0x0100
        /*00ca*/ 	.byte	0x09
	.zero		1


	//   ....[3]....
        /*00cc*/ 	.word	0x00000330
        /*00d0*/ 	.word	0x000000ff
        /*00d4*/ 	.word	0x00000028
        /*00d8*/ 	.short	0x0100
        /*00da*/ 	.byte	0x09
	.zero		1


	//   ....[4]....
        /*00dc*/ 	.word	0x00000340
        /*00e0*/ 	.word	0x000000ff
        /*00e4*/ 	.word	0x00000010
        /*00e8*/ 	.short	0x0100
        /*00ea*/ 	.byte	0x09
	.zero		1


	//   ....[5]....
        /*00ec*/ 	.word	0x00000350
        /*00f0*/ 	.word	0x000000ff
        /*00f4*/ 	.word	0x00000030
        /*00f8*/ 	.short	0x0100
        /*00fa*/ 	.byte	0x09
	.zero		1


	//   ....[6]....
        /*00fc*/ 	.word	0x00000360
        /*0100*/ 	.word	0x000000ff
        /*0104*/ 	.word	0x00000018
        /*0108*/ 	.short	0x0100
        /*010a*/ 	.byte	0x09
	.zero		1


	//   ....[7]....
        /*010c*/ 	.word	0x00000370
        /*0110*/ 	.word	0x000000ff
        /*0114*/ 	.word	0x00000038
        /*0118*/ 	.short	0x0100
        /*011a*/ 	.byte	0x09
	.zero		1


	//   ....[8]....
        /*011c*/ 	.word	0x000005f0
        /*0120*/ 	.word	0x000000ff
        /*0124*/ 	.word	0x00000070
        /*0128*/ 	.short	0x0100
        /*012a*/ 	.byte	0x09
	.zero		1


	//   ....[9]....
        /*012c*/ 	.word	0x00000600
        /*0130*/ 	.word	0x000000ff
        /*0134*/ 	.word	0x00000078
        /*0138*/ 	.short	0x0100
        /*013a*/ 	.byte	0x09
	.zero		1


	//   ....[10]....
        /*013c*/ 	.word	0x00000640
        /*0140*/ 	.word	0x000000ff
        /*0144*/ 	.word	0x00000050
        /*0148*/ 	.short	0x0100
        /*014a*/ 	.byte	0x0a
	.zero		1


	//   ....[11]....
        /*014c*/ 	.word	0x00000660
        /*0150*/ 	.word	0x000000ff
        /*0154*/ 	.word	0x00000058
        /*0158*/ 	.short	0x0100
        /*015a*/ 	.byte	0x0a
	.zero		1


	//   ....[12]....
        /*015c*/ 	.word	0x00000670
        /*0160*/ 	.word	0x000000ff
        /*0164*/ 	.word	0x00000060
        /*0168*/ 	.short	0x0100
        /*016a*/ 	.byte	0x0a
	.zero		1


	//   ....[13]....
        /*016c*/ 	.word	0x00000680
        /*0170*/ 	.word	0x000000ff
        /*0174*/ 	.word	0x00000068
        /*0178*/ 	.short	0x0100
        /*017a*/ 	.byte	0x0a
	.zero		1


	//   ....[14]....
        /*017c*/ 	.word	0x00001580
        /*0180*/ 	.word	0x0000009b
        /*0184*/ 	.word	0x00000000
        /*0188*/ 	.short	0x010a
        /*018a*/ 	.byte	0x2e
	.zero		1


	//   ....[15]....
        /*018c*/ 	.word	0x00001730
        /*0190*/ 	.word	0x00000003
        /*0194*/ 	.word	0x00000000
        /*0198*/ 	.short	0x010a
        /*019a*/ 	.byte	0x3f
	.zero		1


	//   ....[16]....
        /*019c*/ 	.word	0x00001790
        /*01a0*/ 	.word	0x00000003
        /*01a4*/ 	.word	0x00000000
        /*01a8*/ 	.short	0x010a
        /*01aa*/ 	.byte	0x3f
	.zero		1


	//   ....[17]....
        /*01ac*/ 	.word	0x00001b20
        /*01b0*/ 	.word	0x000000ff
        /*01b4*/ 	.word	0x00000000
        /*01b8*/ 	.short	0x010a
        /*01ba*/ 	.byte	0x04
	.zero		1


	//   ....[18]....
        /*01bc*/ 	.word	0x00001b60
        /*01c0*/ 	.word	0x000000ff
        /*01c4*/ 	.word	0x00000000
        /*01c8*/ 	.short	0x010a
        /*01ca*/ 	.byte	0x04
	.zero		1


	//   ....[19]....
        /*01cc*/ 	.word	0x00001e00
        /*01d0*/ 	.word	0x000000ff
        /*01d4*/ 	.word	0x00000000
        /*01d8*/ 	.short	0x0101
        /*01da*/ 	.byte	0x04
	.zero		1


	//   ....[20]....
        /*01dc*/ 	.word	0x00001ef0
        /*01e0*/ 	.word	0x0000009c
        /*01e4*/ 	.word	0x00000000
        /*01e8*/ 	.short	0x0101
        /*01ea*/ 	.byte	0x2f
	.zero		1


	//   ....[21]....
        /*01ec*/ 	.word	0x00001fb0
        /*01f0*/ 	.word	0x000000ff
        /*01f4*/ 	.word	0x00000000
        /*01f8*/ 	.short	0x0101
        /*01fa*/ 	.byte	0x04
	.zero		1


	//   ....[22]....
        /*01fc*/ 	.word	0x00002060
        /*0200*/ 	.word	0x0000009b
        /*0204*/ 	.word	0x00000010
        /*0208*/ 	.short	0x010a
        /*020a*/ 	.byte	0x2e
	.zero		1


	//   ....[23]....
        /*020c*/ 	.word	0x00009e40
        /*0210*/ 	.word	0x0000009e
        /*0214*/ 	.word	0x00000000
        /*0218*/ 	.short	0x0101
        /*021a*/ 	.byte	0x2f
	.zero		1


	//   ....[24]....
        /*021c*/ 	.word	0x0000a820
        /*0220*/ 	.word	0x00000007
        /*0224*/ 	.word	0x00000020
        /*0228*/ 	.short	0x010a
        /*022a*/ 	.byte	0x3f
	.zero		1


	//   ....[25]....
        /*022c*/ 	.word	0x0000abc0
        /*0230*/ 	.word	0x00000003
        /*0234*/ 	.word	0x00000078
        /*0238*/ 	.short	0x0101
        /*023a*/ 	.byte	0x3f
	.zero		1


	//   ....[26]....
        /*023c*/ 	.word	0x0000b330
        /*0240*/ 	.word	0x00000007
        /*0244*/ 	.word	0x00000000
        /*0248*/ 	.short	0x010a
        /*024a*/ 	.byte	0x3f
	.zero		1


	//   ....[27]....
        /*024c*/ 	.word	0x0000b3b0
        /*0250*/ 	.word	0x00000009
        /*0254*/ 	.word	0x00000000
        /*0258*/ 	.short	0x010a
        /*025a*/ 	.byte	0x3f
	.zero		1


	//   ....[28]....
        /*025c*/ 	.word	0x0000b440
        /*0260*/ 	.word	0x00000006
        /*0264*/ 	.word	0x00000000
        /*0268*/ 	.short	0x010a
        /*026a*/ 	.byte	0x3f
	.zero		1


	//   ....[29]....
        /*026c*/ 	.word	0x0000b4d0
        /*0270*/ 	.word	0x00000003
        /*0274*/ 	.word	0x00000000
        /*0278*/ 	.short	0x010a
        /*027a*/ 	.byte	0x3f
	.zero		1


	//   ....[30]....
        /*027c*/ 	.word	0x0000b530
        /*0280*/ 	.word	0x0000009d
        /*0284*/ 	.word	0x00000000
        /*0288*/ 	.short	0x010a
        /*028a*/ 	.byte	0x3f
	.zero		1


	//   ....[31]....
        /*028c*/ 	.word	0x0000b580
        /*0290*/ 	.word	0x00000003
        /*0294*/ 	.word	0x00000000
        /*0298*/ 	.short	0x010a
        /*029a*/ 	.byte	0x3f
	.zero		1


	//   ....[32]....
        /*029c*/ 	.word	0x0000b5e0
        /*02a0*/ 	.word	0x00000004
        /*02a4*/ 	.word	0x00000000
        /*02a8*/ 	.short	0x010a
        /*02aa*/ 	.byte	0x3f
	.zero		1


	//   ....[33]....
        /*02ac*/ 	.word	0x0000b630
        /*02b0*/ 	.word	0x0000009d
        /*02b4*/ 	.word	0x00000010
        /*02b8*/ 	.short	0x010a
        /*02ba*/ 	.byte	0x3f
	.zero		1


	//   ....[34]....
        /*02bc*/ 	.word	0x0000b700
        /*02c0*/ 	.word	0x00000007
        /*02c4*/ 	.word	0x00000020
        /*02c8*/ 	.short	0x010a
        /*02ca*/ 	.byte	0x3f
	.zero		1


	//   ....[35]....
        /*02cc*/ 	.word	0x0000b7d0
        /*02d0*/ 	.word	0x00000007
        /*02d4*/ 	.word	0x00000000
        /*02d8*/ 	.short	0x010a
        /*02da*/ 	.byte	0x3f
	.zero		1


	//   ....[36]....
        /*02dc*/ 	.word	0x0000b820
        /*02e0*/ 	.word	0x00000009
        /*02e4*/ 	.word	0x00000000
        /*02e8*/ 	.short	0x010a
        /*02ea*/ 	.byte	0x3f
	.zero		1


	//   ....[37]....
        /*02ec*/ 	.word	0x0000b870
        /*02f0*/ 	.word	0x00000006
        /*02f4*/ 	.word	0x00000000
        /*02f8*/ 	.short	0x010a
        /*02fa*/ 	.byte	0x3f
	.zero		1


	//----- nvinfo : EIATTR_NUM_MBARRIERS
	.align		4
.L_35:
        /*02fc*/ 	.byte	0x03, 0x38
        /*02fe*/ 	.short	0x000e


	//----- nvinfo : EIATTR_EXIT_INSTR_OFFSETS
	.align		4
        /*0300*/ 	.byte	0x04, 0x1c
        /*0302*/ 	.short	(.L_37 - .L_36)


	//   ....[0]....
.L_36:
        /*0304*/ 	.word	0x00001240


	//   ....[1]....
        /*0308*/ 	.word	0x000012a0


	//   ....[2]....
        /*030c*/ 	.word	0x0000a550


	//   ....[3]....
        /*0310*/ 	.word	0x0000a580


	//   ....[4]....
        /*0314*/ 	.word	0x0000b520


	//----- nvinfo : EIATTR_MAX_THREADS
	.align		4
.L_37:
        /*0318*/ 	.byte	0x04, 0x05
        /*031a*/ 	.short	(.L_39 - .L_38)
.L_38:
        /*031c*/ 	.word	0x00000180
        /*0320*/ 	.word	0x00000001
        /*0324*/ 	.word	0x00000001


	//----- nvinfo : EIATTR_CRS_STACK_SIZE
	.align		4
.L_39:
        /*0328*/ 	.byte	0x04, 0x1e
        /*032a*/ 	.short	(.L_41 - .L_40)
.L_40:
        /*032c*/ 	.word	0x00000000


	//----- nvinfo : EIATTR_CBANK_PARAM_SIZE
	.align		4
.L_41:
        /*0330*/ 	.byte	0x03, 0x19
        /*0332*/ 	.short	0x0470


	//----- nvinfo : EIATTR_PARAM_CBANK
	.align		4
        /*0334*/ 	.byte	0x04, 0x0a
        /*0336*/ 	.short	(.L_43 - .L_42)
	.align		4
.L_42:
        /*0338*/ 	.word	index@(.nv.constant0._ZN7cutlass13device_kernelINS_4gemm6kernel13GemmUniversalIN4cute5tupleIJiiiiEEENS1_10collective13CollectiveMmaINS1_34MainloopSm90TmaGmmaWarpSpecializedILi4ENS5_IJNS4_1CILi1EEESB_SB_EEENS1_32KernelTmaWarpSpecializedPingpongEEENS5_IJNSA_ILi64EEENSA_ILi256EEESF_EEENS_6half_tENS5_IJlSB_lEEESI_SJ_NS4_8TiledMMAINS4_8MMA_AtomIJNS4_4SM904GMMA26MMA_64x256x16_F32F16F16_SSILNSN_5MajorE0ELSP_0ELNSN_7ScaleInE1ELSQ_1EEEEEENS4_6LayoutISC_NS5_IJNSA_ILi0EEESU_SU_EEEEENS5_IJNS4_10UnderscoreESX_SX_EEEEENS4_13SM90_TMA_LOADENS4_14ComposedLayoutINS4_7SwizzleILi3ELi4ELi3EEENS4_18smem_ptr_flag_bitsILi16EEENST_INS5_IJNSA_ILi8EEESF_EEENS5_IJSF_SB_EEEEEEEvNS4_8identityES10_S1A_vS1B_EENS_8epilogue10collective6detail29Sm90TmaWarpSpecializedAdapterINS1E_15DefaultEpilogueISI_SJ_SJ_NS1D_6thread17LinearCombinationISI_Li1EffLNS1I_9ScaleType4KindE0ELNS_15FloatRoundStyleE2ESI_EENS1_15EpilogueDefaultEEEEEvvEEEEvNT_6ParamsE)
        /*033c*/ 	.short	0x0210
        /*033e*/ 	.short	0x0470


	//----- nvinfo : EIATTR_SW_WAR
	.align		4
.L_43:
        /*0340*/ 	.byte	0x04, 0x36
        /*0342*/ 	.short	(.L_45 - .L_44)
.L_44:
        /*0344*/ 	.word	0x00000008
.L_45:


//--------------------- .nv.callgraph             --------------------------
	.section	.nv.callgraph,"",@"SHT_CUDA_CALLGRAPH"
	.align	4
	.sectionentsize	8
	.align		4
        /*0000*/ 	.word	0x00000000
	.align		4
        /*0004*/ 	.word	0xffffffff
	.align		4
        /*0008*/ 	.word	index@(_ZN7cutlass13device_kernelINS_4gemm6kernel13GemmUniversalIN4cute5tupleIJiiiiEEENS1_10collective13CollectiveMmaINS1_34MainloopSm90TmaGmmaWarpSpecializedILi4ENS5_IJNS4_1CILi1EEESB_SB_EEENS1_32KernelTmaWarpSpecializedPingpongEEENS5_IJNSA_ILi64EEENSA_ILi256EEESF_EEENS_6half_tENS5_IJlSB_lEEESI_SJ_NS4_8TiledMMAINS4_8MMA_AtomIJNS4_4SM904GMMA26MMA_64x256x16_F32F16F16_SSILNSN_5MajorE0ELSP_0ELNSN_7ScaleInE1ELSQ_1EEEEEENS4_6LayoutISC_NS5_IJNSA_ILi0EEESU_SU_EEEEENS5_IJNS4_10UnderscoreESX_SX_EEEEENS4_13SM90_TMA_LOADENS4_14ComposedLayoutINS4_7SwizzleILi3ELi4ELi3EEENS4_18smem_ptr_flag_bitsILi16EEENST_INS5_IJNSA_ILi8EEESF_EEENS5_IJSF_SB_EEEEEEEvNS4_8identityES10_S1A_vS1B_EENS_8epilogue10collective6detail29Sm90TmaWarpSpecializedAdapterINS1E_15DefaultEpilogueISI_SJ_SJ_NS1D_6thread17LinearCombinationISI_Li1EffLNS1I_9ScaleType4KindE0ELNS_15FloatRoundStyleE2ESI_EENS1_15EpilogueDefaultEEEEEvvEEEEvNT_6ParamsE)
	.align		4
        /*000c*/ 	.word	index@(__assertfail)
	.align		4
        /*0010*/ 	.word	0x00000000
	.align		4
        /*0014*/ 	.word	0xfffffffe
	.align		4
        /*0018*/ 	.word	0x00000000
	.align		4
        /*001c*/ 	.word	0xfffffffd
	.align		4
        /*0020*/ 	.word	0x00000000
	.align		4
        /*0024*/ 	.word	0xfffffffc


//--------------------- .nv.constant4             --------------------------
	.section	.nv.constant4,"a",@progbits
	.align	8
	.align		8
.nv.constant4:
        /*0000*/ 	.dword	__assertfail
	.align		8
        /*0008*/ 	.dword	__unnamed_1
	.align		8
        /*0010*/ 	.dword	_ZN40_INTERNAL_df86e30d_4_k_cu_c7929eaa_272434cuda3std3__45__cpo5beginE
	.align		8
        /*0018*/ 	.dword	_ZN40_INTERNAL_df86e30d_4_k_cu_c7929eaa_272434cuda3std3__45__cpo3endE
	.align		8
        /*0020*/ 	.dword	_ZN40_INTERNAL_df86e30d_4_k_cu_c7929eaa_272434cuda3std3__45__cpo6cbeginE
	.align		8
        /*0028*/ 	.dword	_ZN40_INTERNAL_df86e30d_4_k_cu_c7929eaa_272434cuda3std3__45__cpo4cendE
	.align		8
        /*0030*/ 	.dword	_ZN40_INTERNAL_df86e30d_4_k_cu_c7929eaa_272434cuda3std3__442_GLOBAL__N__df86e30d_4_k_cu_c7929eaa_272436ignoreE
	.align		8
        /*0038*/ 	.dword	_ZN40_INTERNAL_df86e30d_4_k_cu_c7929eaa_272434cuda3std3__419piecewise_constructE
	.align		8
        /*0040*/ 	.dword	_ZN40_INTERNAL_df86e30d_4_k_cu_c7929eaa_272434cuda3std3__48in_placeE
	.align		8
        /*0048*/ 	.dword	_ZN40_INTERNAL_df86e30d_4_k_cu_c7929eaa_272434cuda3std6ranges3__45__cpo4swapE
	.align		8
        /*0050*/ 	.dword	_ZN40_INTERNAL_df86e30d_4_k_cu_c7929eaa_272434cuda3std6ranges3__45__cpo9iter_moveE
	.align		8
        /*0058*/ 	.dword	_ZN40_INTERNAL_df86e30d_4_k_cu_c7929eaa_272434cute7productE
	.align		8
        /*0060*/ 	.dword	_ZN40_INTERNAL_df86e30d_4_k_cu_c7929eaa_272434cute1_E
	.align		8
        /*0068*/ 	.dword	$str$22
	.align		8
        /*0070*/ 	.dword	$str$23


//--------------------- .text._ZN7cutlass13device_kernelINS_4gemm6kernel13GemmUniversalIN4cute5tupleIJiiiiEEENS1_10collective13CollectiveMmaINS1_34MainloopSm90TmaGmmaWarpSpecializedILi4ENS5_IJNS4_1CILi1EEESB_SB_EEENS1_32KernelTmaWarpSpecializedPingpongEEENS5_IJNSA_ILi64EEENSA_ILi256EEESF_EEENS_6half_tENS5_IJlSB_lEEESI_SJ_NS4_8TiledMMAINS4_8MMA_AtomIJNS4_4SM904GMMA26MMA_64x256x16_F32F16F16_SSILNSN_5MajorE0ELSP_0ELNSN_7ScaleInE1ELSQ_1EEEEEENS4_6LayoutISC_NS5_IJNSA_ILi0EEESU_SU_EEEEENS5_IJNS4_10UnderscoreESX_SX_EEEEENS4_13SM90_TMA_LOADENS4_14ComposedLayoutINS4_7SwizzleILi3ELi4ELi3EEENS4_18smem_ptr_flag_bitsILi16EEENST_INS5_IJNSA_ILi8EEESF_EEENS5_IJSF_SB_EEEEEEEvNS4_8identityES10_S1A_vS1B_EENS_8epilogue10collective6detail29Sm90TmaWarpSpecializedAdapterINS1E_15DefaultEpilogueISI_SJ_SJ_NS1D_6thread17LinearCombinationISI_Li1EffLNS1I_9ScaleType4KindE0ELNS_15FloatRoundStyleE2ESI_EENS1_15EpilogueDefaultEEEEEvvEEEEvNT_6ParamsE --------------------------
	.section	.text._ZN7cutlass13device_kernelINS_4gemm6kernel13GemmUniversalIN4cute5tupleIJiiiiEEENS1_10collective13CollectiveMmaINS1_34MainloopSm90TmaGmmaWarpSpecializedILi4ENS5_IJNS4_1CILi1EEESB_SB_EEENS1_32KernelTmaWarpSpecializedPingpongEEENS5_IJNSA_ILi64EEENSA_ILi256EEESF_EEENS_6half_tENS5_IJlSB_lEEESI_SJ_NS4_8TiledMMAINS4_8MMA_AtomIJNS4_4SM904GMMA26MMA_64x256x16_F32F16F16_SSILNSN_5MajorE0ELSP_0ELNSN_7ScaleInE1ELSQ_1EEEEEENS4_6LayoutISC_NS5_IJNSA_ILi0EEESU_SU_EEEEENS5_IJNS4_10UnderscoreESX_SX_EEEEENS4_13SM90_TMA_LOADENS4_14ComposedLayoutINS4_7SwizzleILi3ELi4ELi3EEENS4_18smem_ptr_flag_bitsILi16EEENST_INS5_IJNSA_ILi8EEESF_EEENS5_IJSF_SB_EEEEEEEvNS4_8identityES10_S1A_vS1B_EENS_8epilogue10collective6detail29Sm90TmaWarpSpecializedAdapterINS1E_15DefaultEpilogueISI_SJ_SJ_NS1D_6thread17LinearCombinationISI_Li1EffLNS1I_9ScaleType4KindE0ELNS_15FloatRoundStyleE2ESI_EENS1_15EpilogueDefaultEEEEEvvEEEEvNT_6ParamsE,"ax",@progbits
	.align	128
.text._ZN7cutlass13device_kernelINS_4gemm6kernel13GemmUniversalIN4cute5tupleIJiiiiEEENS1_10collective13CollectiveMmaINS1_34MainloopSm90TmaGmmaWarpSpecializedILi4ENS5_IJNS4_1CILi1EEESB_SB_EEENS1_32KernelTmaWarpSpecializedPingpongEEENS5_IJNSA_ILi64EEENSA_ILi256EEESF_EEENS_6half_tENS5_IJlSB_lEEESI_SJ_NS4_8TiledMMAINS4_8MMA_AtomIJNS4_4SM904GMMA26MMA_64x256x16_F32F16F16_SSILNSN_5MajorE0ELSP_0ELNSN_7ScaleInE1ELSQ_1EEEEEENS4_6LayoutISC_NS5_IJNSA_ILi0EEESU_SU_EEEEENS5_IJNS4_10UnderscoreESX_SX_EEEEENS4_13SM90_TMA_LOADENS4_14ComposedLayoutINS4_7SwizzleILi3ELi4ELi3EEENS4_18smem_ptr_flag_bitsILi16EEENST_INS5_IJNSA_ILi8EEESF_EEENS5_IJSF_SB_EEEEEEEvNS4_8identityES10_S1A_vS1B_EENS_8epilogue10collective6detail29Sm90TmaWarpSpecializedAdapterINS1E_15DefaultEpilogueISI_SJ_SJ_NS1D_6thread17LinearCombinationISI_Li1EffLNS1I_9ScaleType4KindE0ELNS_15FloatRoundStyleE2ESI_EENS1_15EpilogueDefaultEEEEEvvEEEEvNT_6ParamsE:
        .type           _ZN7cutlass13device_kernelINS_4gemm6kernel13GemmUniversalIN4cute5tupleIJiiiiEEENS1_10collective13CollectiveMmaINS1_34MainloopSm90TmaGmmaWarpSpecializedILi4ENS5_IJNS4_1CILi1EEESB_SB_EEENS1_32KernelTmaWarpSpecializedPingpongEEENS5_IJNSA_ILi64EEENSA_ILi256EEESF_EEENS_6half_tENS5_IJlSB_lEEESI_SJ_NS4_8TiledMMAINS4_8MMA_AtomIJNS4_4SM904GMMA26MMA_64x256x16_F32F16F16_SSILNSN_5MajorE0ELSP_0ELNSN_7ScaleInE1ELSQ_1EEEEEENS4_6LayoutISC_NS5_IJNSA_ILi0EEESU_SU_EEEEENS5_IJNS4_10UnderscoreESX_SX_EEEEENS4_13SM90_TMA_LOADENS4_14ComposedLayoutINS4_7SwizzleILi3ELi4ELi3EEENS4_18smem_ptr_flag_bitsILi16EEENST_INS5_IJNSA_ILi8EEESF_EEENS5_IJSF_SB_EEEEEEEvNS4_8identityES10_S1A_vS1B_EENS_8epilogue10collective6detail29Sm90TmaWarpSpecializedAdapterINS1E_15DefaultEpilogueISI_SJ_SJ_NS1D_6thread17LinearCombinationISI_Li1EffLNS1I_9ScaleType4KindE0ELNS_15FloatRoundStyleE2ESI_EENS1_15EpilogueDefaultEEEEEvvEEEEvNT_6ParamsE,@function
        .size           _ZN7cutlass13device_kernelINS_4gemm6kernel13GemmUniversalIN4cute5tupleIJiiiiEEENS1_10collective13CollectiveMmaINS1_34MainloopSm90TmaGmmaWarpSpecializedILi4ENS5_IJNS4_1CILi1EEESB_SB_EEENS1_32KernelTmaWarpSpecializedPingpongEEENS5_IJNSA_ILi64EEENSA_ILi256EEESF_EEENS_6half_tENS5_IJlSB_lEEESI_SJ_NS4_8TiledMMAINS4_8MMA_AtomIJNS4_4SM904GMMA26MMA_64x256x16_F32F16F16_SSILNSN_5MajorE0ELSP_0ELNSN_7ScaleInE1ELSQ_1EEEEEENS4_6LayoutISC_NS5_IJNSA_ILi0EEESU_SU_EEEEENS5_IJNS4_10UnderscoreESX_SX_EEEEENS4_13SM90_TMA_LOADENS4_14ComposedLayoutINS4_7SwizzleILi3ELi4ELi3EEENS4_18smem_ptr_flag_bitsILi16EEENST_INS5_IJNSA_ILi8EEESF_EEENS5_IJSF_SB_EEEEEEEvNS4_8identityES10_S1A_vS1B_EENS_8epilogue10collective6detail29Sm90TmaWarpSpecializedAdapterINS1E_15DefaultEpilogueISI_SJ_SJ_NS1D_6thread17LinearCombinationISI_Li1EffLNS1I_9ScaleType4KindE0ELNS_15FloatRoundStyleE2ESI_EENS1_15EpilogueDefaultEEEEEvvEEEEvNT_6ParamsE,(.L_x_324 - _ZN7cutlass13device_kernelINS_4gemm6kernel13GemmUniversalIN4cute5tupleIJiiiiEEENS1_10collective13CollectiveMmaINS1_34MainloopSm90TmaGmmaWarpSpecializedILi4ENS5_IJNS4_1CILi1EEESB_SB_EEENS1_32KernelTmaWarpSpecializedPingpongEEENS5_IJNSA_ILi64EEENSA_ILi256EEESF_EEENS_6half_tENS5_IJlSB_lEEESI_SJ_NS4_8TiledMMAINS4_8MMA_AtomIJNS4_4SM904GMMA26MMA_64x256x16_F32F16F16_SSILNSN_5MajorE0ELSP_0ELNSN_7ScaleInE1ELSQ_1EEEEEENS4_6LayoutISC_NS5_IJNSA_ILi0EEESU_SU_EEEEENS5_IJNS4_10UnderscoreESX_SX_EEEEENS4_13SM90_TMA_LOADENS4_14ComposedLayoutINS4_7SwizzleILi3ELi4ELi3EEENS4_18smem_ptr_flag_bitsILi16EEENST_INS5_IJNSA_ILi8EEESF_EEENS5_IJSF_SB_EEEEEEEvNS4_8identityES10_S1A_vS1B_EENS_8epilogue10collective6detail29Sm90TmaWarpSpecializedAdapterINS1E_15DefaultEpilogueISI_SJ_SJ_NS1D_6thread17LinearCombinationISI_Li1EffLNS1I_9ScaleType4KindE0ELNS_15FloatRoundStyleE2ESI_EENS1_15EpilogueDefaultEEEEEvvEEEEvNT_6ParamsE)
        .other          _ZN7cutlass13device_kernelINS_4gemm6kernel13GemmUniversalIN4cute5tupleIJiiiiEEENS1_10collective13CollectiveMmaINS1_34MainloopSm90TmaGmmaWarpSpecializedILi4ENS5_IJNS4_1CILi1EEESB_SB_EEENS1_32KernelTmaWarpSpecializedPingpongEEENS5_IJNSA_ILi64EEENSA_ILi256EEESF_EEENS_6half_tENS5_IJlSB_lEEESI_SJ_NS4_8TiledMMAINS4_8MMA_AtomIJNS4_4SM904GMMA26MMA_64x256x16_F32F16F16_SSILNSN_5MajorE0ELSP_0ELNSN_7ScaleInE1ELSQ_1EEEEEENS4_6LayoutISC_NS5_IJNSA_ILi0EEESU_SU_EEEEENS5_IJNS4_10UnderscoreESX_SX_EEEEENS4_13SM90_TMA_LOADENS4_14ComposedLayoutINS4_7SwizzleILi3ELi4ELi3EEENS4_18smem_ptr_flag_bitsILi16EEENST_INS5_IJNSA_ILi8EEESF_EEENS5_IJSF_SB_EEEEEEEvNS4_8identityES10_S1A_vS1B_EENS_8epilogue10collective6detail29Sm90TmaWarpSpecializedAdapterINS1E_15DefaultEpilogueISI_SJ_SJ_NS1D_6thread17LinearCombinationISI_Li1EffLNS1I_9ScaleType4KindE0ELNS_15FloatRoundStyleE2ESI_EENS1_15EpilogueDefaultEEEEEvvEEEEvNT_6ParamsE,@"STO_CUDA_ENTRY STV_DEFAULT"
_ZN7cutlass13device_kernelINS_4gemm6kernel13GemmUniversalIN4cute5tupleIJiiiiEEENS1_10collective13CollectiveMmaINS1_34MainloopSm90TmaGmmaWarpSpecializedILi4ENS5_IJNS4_1CILi1EEESB_SB_EEENS1_32KernelTmaWarpSpecializedPingpongEEENS5_IJNSA_ILi64EEENSA_ILi256EEESF_EEENS_6half_tENS5_IJlSB_lEEESI_SJ_NS4_8TiledMMAINS4_8MMA_AtomIJNS4_4SM904GMMA26MMA_64x256x16_F32F16F16_SSILNSN_5MajorE0ELSP_0ELNSN_7ScaleInE1ELSQ_1EEEEEENS4_6LayoutISC_NS5_IJNSA_ILi0EEESU_SU_EEEEENS5_IJNS4_10UnderscoreESX_SX_EEEEENS4_13SM90_TMA_LOADENS4_14ComposedLayoutINS4_7SwizzleILi3ELi4ELi3EEENS4_18smem_ptr_flag_bitsILi16EEENST_INS5_IJNSA_ILi8EEESF_EEENS5_IJSF_SB_EEEEEEEvNS4_8identityES10_S1A_vS1B_EENS_8epilogue10collective6detail29Sm90TmaWarpSpecializedAdapterINS1E_15DefaultEpilogueISI_SJ_SJ_NS1D_6thread17LinearCombinationISI_Li1EffLNS1I_9ScaleType4KindE0ELNS_15FloatRoundStyleE2ESI_EENS1_15EpilogueDefaultEEEEEvvEEEEvNT_6ParamsE:
[----:B------:R-:W0:Y:S01]  /*0000*/  LDC R1, c[0x0][0x28] ;  /* 0x00000a00ff017b82 */ /* 0x000e220000000800 */
[----:B------:R-:W1:Y:S01]  /*0010*/  S2R R4, SR_TID.X ;  /* 0x0000000000047919 */ /* 0x000e620000002100 */
[----:B------:R-:W-:Y:S01]  /*0020*/  ELECT P0, URZ, PT ;  /* 0x00000000003f782f */ /* 0x000fe20003800000 */
[----:B------:R-:W-:Y:S01]  /*0030*/  BSSY B0, `(.L_x_0) ;  /* 0x0000014000007945 */ /* 0x000fe20003800000 */
[----:B-1----:R-:W-:-:S05]  /*0040*/  SHF.R.U32.HI R0, RZ, 0x5, R4 ;  /* 0x00000005ff007819 */ /* 0x002fca0000011604 */
[----:B------:R-:W1:Y:S02]  /*0050*/  SHFL.IDX PT, R2, R0, RZ, 0x1f ;  /* 0x00001fff00027589 */ /* 0x000e6400000e0000 */
[----:B-1----:R-:W-:Y:S02]  /*0060*/  R2UR UR8, R2 ;  /* 0x00000000020872ca */ /* 0x002fe400000e0000 */
[----:B------:R-:W-:-:S05]  /*0070*/  SHF.R.U32.HI R2, RZ, 0x7, R4 ;  /* 0x00000007ff027819 */ /* 0x000fca0000011604 */
[----:B------:R1:W2:Y:S06]  /*0080*/  SHFL.IDX PT, R3, R2, RZ, 0x1f ;  /* 0x00001fff02037589 */ /* 0x0002ac00000e0000 */
[----:B------:R-:W-:Y:S02]  /*0090*/  USHF.R.S32.HI UR4, URZ, 0x1f, UR8 ;  /* 0x0000001f3f047899 */ /* 0x000fe40008011408 */
[----:B------:R-:W-:Y:S02]  /*00a0*/  ISETP.NE.OR P0, PT, RZ, UR8, !P0 ;  /* 0x00000008ff007c0c */ /* 0x000fe4000c705670 */
[----:B------:R-:W-:-:S04]  /*00b0*/  ULEA.HI UR4, UR4, UR8, URZ, 0x2 ;  /* 0x0000000804047291 */ /* 0x000fc8000f8f103f */
[----:B------:R-:W-:-:S04]  /*00c0*/  ULOP3.LUT UR4, UR4, 0xfffffffc, URZ, 0xc0, !UPT ;  /* 0xfffffffc04047892 */ /* 0x000fc8000f8ec03f */
[----:B------:R-:W-:-:S03]  /*00d0*/  UIADD3 UR8, UR8, -UR4, URZ ;  /* 0x8000000408087290 */ /* 0x000fc6000fffe03f */
[----:B01----:R-:W-:Y:S09]  /*00e0*/  @P0 BRA `(.L_x_1) ;  /* 0x0000000000200947 */ /* 0x003ff20003800000 */
[----:B------:R-:W-:Y:S02]  /*00f0*/  ULDC.64 UR4, c[0x0][0x198] ;  /* 0x0000660000047ab9 */ /* 0x000fe40000000a00 */
[----:B------:R-:W-:Y:S02]  /*0100*/  UIADD3 UR6, UP0, UR4, 0xf0, URZ ;  /* 0x000000f004067890 */ /* 0x000fe4000ff1e03f */
[----:B------:R-:W-:Y:S02]  /*0110*/  UIADD3 UR4, UP1, UR4, 0x1f0, URZ ;  /* 0x000001f004047890 */ /* 0x000fe4000ff3e03f */
[----:B------:R-:W-:Y:S02]  /*0120*/  UIADD3.X UR7, URZ, UR5, URZ, UP0, !UPT ;  /* 0x000000053f077290 */ /* 0x000fe400087fe43f */
[----:B------:R-:W-:-:S07]  /*0130*/  UIADD3.X UR5, URZ, UR5, URZ, UP1, !UPT ;  /* 0x000000053f057290 */ /* 0x000fce0008ffe43f */
[----:B------:R0:W-:Y:S02]  /*0140*/  UTMACCTL.PF [UR6] ;  /* 0x00000000060079b9 */ /* 0x0001e40008040000 */
[----:B------:R0:W-:Y:S02]  /*0150*/  UTMACCTL.PF [UR4] ;  /* 0x00000000040079b9 */ /* 0x0001e40008040000 */
[----:B0-----:R-:W-:Y:S01]  /*0160*/  NOP ;  /* 0x0000000000007918 */ /* 0x001fe20000000000 */
.L_x_1:
[----:B------:R-:W-:Y:S05]  /*0170*/  BSYNC B0 ;  /* 0x0000000000007941 */ /* 0x000fea0003800000 */
.L_x_0:
[----:B------:R-:W0:Y:S01]  /*0180*/  SHFL.IDX PT, R5, R0, RZ, 0x1f ;  /* 0x00001fff00057589 */ /* 0x000e2200000e0000 */
[----:B--2---:R-:W-:Y:S01]  /*0190*/  R2UR UR15, R3 ;  /* 0x00000000030f72ca */ /* 0x004fe200000e0000 */
[----:B------:R-:W-:-:S04]  /*01a0*/  UISETP.NE.AND UP0, UPT, UR8, 0x3, UPT ;  /* 0x000000030800788c */ /* 0x000fc8000bf05270 */
[----:B------:R-:W-:-:S08]  /*01b0*/  UISETP.EQ.OR UP0, UPT, UR8, URZ, !UP0 ;  /* 0x0000003f0800728c */ /* 0x000fd0000c702670 */
[----:B------:R-:W-:Y:S02]  /*01c0*/  UIADD3 UR18, UR15, -0x1, URZ ;  /* 0xffffffff0f127890 */ /* 0x000fe4000fffe03f */
[----:B------:R-:W-:Y:S02]  /*01d0*/  UISETP.EQ.AND UP0, UPT, UR15, URZ, UP0 ;  /* 0x0000003f0f00728c */ /* 0x000fe40008702270 */
[----:B------:R-:W-:Y:S02]  /*01e0*/  UISETP.GE.U32.AND UP1, UPT, UR18, 0x2, UPT ;  /* 0x000000021200788c */ /* 0x000fe4000bf26070 */
[----:B------:R-:W-:Y:S01]  /*01f0*/  USEL UR41, URZ, 0x1, !UP0 ;  /* 0x000000013f297887 */ /* 0x000fe2000c000000 */
[----:B0-----:R-:W-:-:S03]  /*0200*/  ISETP.NE.AND P0, PT, R5, RZ, PT ;  /* 0x000000ff0500720c */ /* 0x001fc60003f05270 */
[----:B------:R-:W-:-:S10]  /*0210*/  USEL UR41, UR41, 0x2, UP1 ;  /* 0x0000000229297887 */ /* 0x000fd40008800000 */
[----:B------:R-:W-:Y:S05]  /*0220*/  @P0 BRA `(.L_x_2) ;  /* 0x0000000000580947 */ /* 0x000fea0003800000 */
[----:B------:R-:W0:Y:S01]  /*0230*/  S2UR UR9, SR_CgaCtaId ;  /* 0x00000000000979c3 */ /* 0x000e220000008800 */
[----:B------:R-:W-:Y:S01]  /*0240*/  UMOV UR4, 0x400 ;  /* 0x0000040000047882 */ /* 0x000fe20000000000 */
[----:B------:R-:W-:Y:S01]  /*0250*/  UMOV UR5, 0x1 ;  /* 0x0000000100057882 */ /* 0x000fe20000000000 */
[----:B------:R-:W-:Y:S01]  /*0260*/  UMOV UR6, 0x80 ;  /* 0x0000008000067882 */ /* 0x000fe20000000000 */
[----:B------:R-:W-:Y:S01]  /*0270*/  ELECT P0, URZ, PT ;  /* 0x00000000003f782f */ /* 0x000fe20003800000 */
[----:B------:R-:W-:-:S04]  /*0280*/  UIADD3 UR6, -UR6, 0x100000, URZ ;  /* 0x0010000006067890 */ /* 0x000fc8000fffe13f */
[----:B------:R-:W-:Y:S02]  /*0290*/  USHF.L.U32 UR7, UR6, 0xb, URZ ;  /* 0x0000000b06077899 */ /* 0x000fe4000800063f */
[----:B------:R-:W-:Y:S02]  /*02a0*/  USHF.L.U32 UR6, UR6, 0x1, URZ ;  /* 0x0000000106067899 */ /* 0x000fe4000800063f */
[----:B0-----:R-:W-:Y:S02]  /*02b0*/  ULEA UR9, UR9, UR4, 0x18 ;  /* 0x0000000409097291 */ /* 0x001fe4000f8ec03f */
[----:B------:R-:W-:-:S04]  /*02c0*/  UIADD3 UR4, -UR5, 0x100000, URZ ;  /* 0x0010000005047890 */ /* 0x000fc8000fffe13f */
[----:B------:R-:W-:Y:S02]  /*02d0*/  USHF.L.U32 UR5, UR4, 0xb, URZ ;  /* 0x0000000b04057899 */ /* 0x000fe4000800063f */
[----:B------:R-:W-:Y:S01]  /*02e0*/  USHF.L.U32 UR4, UR4, 0x1, URZ ;  /* 0x0000000104047899 */ /* 0x000fe2000800063f */
[----:B------:R-:W0:Y:S11]  /*02f0*/  FENCE.VIEW.ASYNC.S ;  /* 0x00000000000073c6 */ /* 0x000e360000000000 */
[----:B0-----:R0:W1:Y:S01]  /*0300*/  SYNCS.EXCH.64 URZ, [UR9], UR4 ;  /* 0x00000004093f75b2 */ /* 0x0010620008000100 */
[----:B------:R0:W2:Y:S01]  /*0310*/  SYNCS.EXCH.64 URZ, [UR9+0x20], UR6 ;  /* 0x00002006093f75b2 */ /* 0x0000a20008000100 */
[----:B------:R0:W3:Y:S01]  /*0320*/  SYNCS.EXCH.64 URZ, [UR9+0x8], UR4 ;  /* 0x00000804093f75b2 */ /* 0x0000e20008000100 */
[----:B------:R0:W4:Y:S01]  /*0330*/  SYNCS.EXCH.64 URZ, [UR9+0x28], UR6 ;  /* 0x00002806093f75b2 */ /* 0x0001220008000100 */
[----:B------:R0:W0:Y:S01]  /*0340*/  SYNCS.EXCH.64 URZ, [UR9+0x10], UR4 ;  /* 0x00001004093f75b2 */ /* 0x0000220008000100 */
[----:B------:R0:W0:Y:S01]  /*0350*/  SYNCS.EXCH.64 URZ, [UR9+0x30], UR6 ;  /* 0x00003006093f75b2 */ /* 0x0000220008000100 */
[----:B------:R0:W0:Y:S01]  /*0360*/  SYNCS.EXCH.64 URZ, [UR9+0x18], UR4 ;  /* 0x00001804093f75b2 */ /* 0x0000220008000100 */
[----:B------:R0:W0:Y:S01]  /*0370*/  SYNCS.EXCH.64 URZ, [UR9+0x38], UR6 ;  /* 0x00003806093f75b2 */ /* 0x0000220008000100 */
[----:B------:R-:W-:Y:S01]  /*0380*/  NOP ;  /* 0x0000000000007918 */ /* 0x000fe20000000000 */
.L_x_2:
[----:B------:R-:W5:Y:S01]  /*0390*/  SHFL.IDX PT, R5, R0, RZ, 0x1f ;  /* 0x00001fff00057589 */ /* 0x000f6200000e0000 */
[----:B------:R-:W-:Y:S01]  /*03a0*/  ELECT P0, URZ, PT ;  /* 0x00000000003f782f */ /* 0x000fe20003800000 */
[----:B------:R-:W-:Y:S01]  /*03b0*/  NOP ;  /* 0x0000000000007918 */ /* 0x000fe20000000000 */
[----:B------:R-:W-:Y:S01]  /*03c0*/  ELECT P1, URZ, PT ;  /* 0x00000000003f782f */ /* 0x000fe20003820000 */
[----:B------:R-:W1:Y:S01]  /*03d0*/  SHFL.IDX PT, R3, R0, RZ, 0x1f ;  /* 0x00001fff00037589 */ /* 0x000e6200000e0000 */
[----:B0-----:R-:W-:Y:S01]  /*03e0*/  UMOV UR4, 0x20 ;  /* 0x0000002000047882 */ /* 0x001fe20000000000 */
[----:B------:R-:W-:Y:S01]  /*03f0*/  UMOV UR12, 0x80 ;  /* 0x00000080000c7882 */ /* 0x000fe20000000000 */
[----:B------:R-:W-:Y:S01]  /*0400*/  NOP ;  /* 0x0000000000007918 */ /* 0x000fe20000000000 */
[----:B------:R0:W0:Y:S01]  /*0410*/  SHFL.IDX PT, R0, R2, RZ, 0x1f ;  /* 0x00001fff02007589 */ /* 0x00002200000e0000 */
[----:B------:R-:W-:Y:S01]  /*0420*/  ULDC.64 UR50, c[0x0][0x208] ;  /* 0x0000820000327ab9 */ /* 0x000fe20000000a00 */
[----:B-----5:R-:W-:-:S02]  /*0430*/  ISETP.NE.OR P0, PT, R5, RZ, !P0 ;  /* 0x000000ff0500720c */ /* 0x020fc40004705670 */
[----:B-1----:R-:W-:Y:S02]  /*0440*/  ISETP.NE.OR P1, PT, R3, RZ, !P1 ;  /* 0x000000ff0300720c */ /* 0x002fe40004f25670 */
[----:B------:R-:W-:-:S04]  /*0450*/  SHF.R.S32.HI R3, RZ, 0x1f, R4 ;  /* 0x0000001fff037819 */ /* 0x000fc80000011404 */
[----:B------:R-:W-:-:S05]  /*0460*/  LEA.HI R3, R3, R4, RZ, 0x7 ;  /* 0x0000000403037211 */ /* 0x000fca00078f38ff */
[----:B------:R-:W-:Y:S01]  /*0470*/  VOTEU.ALL UP0, P0 ;  /* 0x00000000003f7886 */ /* 0x000fe20000000000 */
[----:B------:R-:W-:Y:S01]  /*0480*/  LOP3.LUT R3, R3, 0xffffff80, RZ, 0xc0, !PT ;  /* 0xffffff8003037812 */ /* 0x000fe200078ec0ff */
[----:B------:R-:W-:-:S03]  /*0490*/  VOTEU.ALL UP1, P1 ;  /* 0x00000000003f7886 */ /* 0x000fc60000820000 */
[----:B------:R-:W1:Y:S01]  /*04a0*/  @!UP0 S2UR UR7, SR_CgaCtaId ;  /* 0x00000000000789c3 */ /* 0x000e620000008800 */
[----:B------:R-:W-:Y:S01]  /*04b0*/  @!UP0 UMOV UR6, 0x400 ;  /* 0x0000040000068882 */ /* 0x000fe20000000000 */
[----:B------:R-:W-:-:S04]  /*04c0*/  @!UP0 UIADD3 UR4, -UR4, 0x100000, URZ ;  /* 0x0010000004048890 */ /* 0x000fc8000fffe13f */
[----:B------:R-:W-:Y:S02]  /*04d0*/  @!UP0 USHF.L.U32 UR5, UR4, 0xb, URZ ;  /* 0x0000000b04058899 */ /* 0x000fe4000800063f */
[----:B------:R-:W-:Y:S01]  /*04e0*/  @!UP0 USHF.L.U32 UR4, UR4, 0x1, URZ ;  /* 0x0000000104048899 */ /* 0x000fe2000800063f */
[----:B------:R-:W-:Y:S01]  /*04f0*/  IMAD.IADD R3, R4, 0x1, -R3 ;  /* 0x0000000104037824 */ /* 0x000fe200078e0a03 */
[----:B------:R-:W-:Y:S01]  /*0500*/  @!UP1 UMOV UR10, 0x400 ;  /* 0x00000400000a9882 */ /* 0x000fe20000000000 */
[----:B------:R-:W-:Y:S01]  /*0510*/  VOTEU.ALL UP2, P1 ;  /* 0x00000000003f7886 */ /* 0x000fe20000840000 */
[----:B------:R-:W-:Y:S01]  /*0520*/  VOTEU.ALL UP3, P1 ;  /* 0x00000000003f7886 */ /* 0x000fe20000860000 */
[----:B------:R-:W-:Y:S01]  /*0530*/  VOTEU.ALL UP4, P1 ;  /* 0x00000000003f7886 */ /* 0x000fe20000880000 */
[----:B------:R-:W5:Y:S01]  /*0540*/  @!UP1 S2UR UR11, SR_CgaCtaId ;  /* 0x00000000000b99c3 */ /* 0x000f620000008800 */
[----:B------:R-:W-:Y:S01]  /*0550*/  VOTEU.ALL UP5, P1 ;  /* 0x00000000003f7886 */ /* 0x000fe200008a0000 */
[----:B------:R-:W-:Y:S01]  /*0560*/  ISETP.NE.AND P1, PT, RZ, UR15, PT ;  /* 0x0000000fff007c0c */ /* 0x000fe2000bf25270 */
[----:B-1----:R-:W-:-:S02]  /*0570*/  @!UP0 ULEA UR9, UR7, UR6, 0x18 ;  /* 0x0000000607098291 */ /* 0x002fc4000f8ec03f */
[----:B------:R-:W-:-:S04]  /*0580*/  @!UP1 UIADD3 UR6, -UR12, 0x100000, URZ ;  /* 0x001000000c069890 */ /* 0x000fc8000fffe13f */
[----:B------:R-:W-:Y:S02]  /*0590*/  @!UP1 USHF.L.U32 UR7, UR6, 0xb, URZ ;  /* 0x0000000b06079899 */ /* 0x000fe4000800063f */
[----:B------:R-:W-:Y:S01]  /*05a0*/  @!UP1 USHF.L.U32 UR6, UR6, 0x1, URZ ;  /* 0x0000000106069899 */ /* 0x000fe2000800063f */
[----:B------:R-:W-:Y:S01]  /*05b0*/  VOTEU.ALL UP0, P0 ;  /* 0x00000000003f7886 */ /* 0x000fe20000000000 */
[----:B-----5:R-:W-:Y:S01]  /*05c0*/  @!UP1 ULEA UR10, UR11, UR10, 0x18 ;  /* 0x0000000a0b0a9291 */ /* 0x020fe2000f8ec03f */
[----:B------:R-:W-:Y:S01]  /*05d0*/  VOTEU.ALL UP1, P0 ;  /* 0x00000000003f7886 */ /* 0x000fe20000020000 */
[----:B------:R-:W1:Y:S02]  /*05e0*/  FENCE.VIEW.ASYNC.S ;  /* 0x00000000000073c6 */ /* 0x000e640000000000 */
[----:B-1----:R-:W2:Y:S02]  /*05f0*/  @!UP0 SYNCS.EXCH.64 URZ, [UR9+0x70], UR4 ;  /* 0x00007004093f85b2 */ /* 0x002ea40008000100 */
[----:B------:R1:W2:Y:S01]  /*0600*/  @!UP1 SYNCS.EXCH.64 URZ, [UR9+0x78], UR4 ;  /* 0x00007804093f95b2 */ /* 0x0002a20008000100 */
[----:B------:R-:W-:Y:S01]  /*0610*/  NOP ;  /* 0x0000000000007918 */ /* 0x000fe20000000000 */
[----:B-1----:R-:W-:-:S02]  /*0620*/  ULDC.64 UR4, c[0x0][0x598] ;  /* 0x0001660000047ab9 */ /* 0x002fc40000000a00 */
[----:B------:R-:W-:Y:S02]  /*0630*/  ISETP.NE.U32.AND P0, PT, RZ, UR4, PT ;  /* 0x00000004ff007c0c */ /* 0x000fe4000bf05070 */
[----:B------:R1:W2:Y:S02]  /*0640*/  @!UP2 SYNCS.EXCH.64 URZ, [UR10+0x50], UR6 ;  /* 0x000050060a3fa5b2 */ /* 0x0002a40008000100 */
[----:B------:R-:W-:Y:S01]  /*0650*/  ISETP.NE.AND.EX P0, PT, RZ, UR5, PT, P0 ;  /* 0x00000005ff007c0c */ /* 0x000fe2000bf05300 */
[----:B------:R1:W2:Y:S01]  /*0660*/  @!UP3 SYNCS.EXCH.64 URZ, [UR10+0x58], UR6 ;  /* 0x000058060a3fb5b2 */ /* 0x0002a20008000100 */
[----:B------:R1:W2:Y:S01]  /*0670*/  @!UP4 SYNCS.EXCH.64 URZ, [UR10+0x60], UR6 ;  /* 0x000060060a3fc5b2 */ /* 0x0002a20008000100 */
[----:B------:R1:W2:Y:S01]  /*0680*/  @!UP5 SYNCS.EXCH.64 URZ, [UR10+0x68], UR6 ;  /* 0x000068060a3fd5b2 */ /* 0x0002a20008000100 */
[----:B------:R-:W-:Y:S01]  /*0690*/  NOP ;  /* 0x0000000000007918 */ /* 0x000fe20000000000 */
[----:B--234-:R-:W-:Y:S08]  /*06a0*/  BAR.SYNC.DEFER_BLOCKING 0x0 ;  /* 0x0000000000007b1d */ /* 0x01cff00000010000 */
[----:B01----:R-:W-:Y:S05]  /*06b0*/  @!P0 BRA `(.L_x_3) ;  /* 0x00000000001c8947 */ /* 0x003fea0003800000 */
[----:B------:R-:W0:Y:S02]  /*06c0*/  LDC.64 R6, c[0x0][0x598] ;  /* 0x00016600ff067b82 */ /* 0x000e240000000a00 */
[----:B0-----:R-:W2:Y:S02]  /*06d0*/  LDG.E.64 R6, desc[UR50][R6.64] ;  /* 0x0000003206067981 */ /* 0x001ea4000c1e1b00 */
[----:B--2---:R-:W-:-:S04]  /*06e0*/  ISETP.NE.U32.AND P0, PT, R6, RZ, PT ;  /* 0x000000ff0600720c */ /* 0x004fc80003f05070 */
[----:B------:R-:W-:-:S13]  /*06f0*/  ISETP.NE.AND.EX P0, PT, R7, RZ, PT, P0 ;  /* 0x000000ff0700720c */ /* 0x000fda0003f05300 */
[----:B------:R-:W-:Y:S05]  /*0700*/  @!P0 BRA `(.L_x_3) ;  /* 0x0000000000088947 */ /* 0x000fea0003800000 */
[----:B------:R1:W5:Y:S01]  /*0710*/  LD.E R23, desc[UR50][R6.64] ;  /* 0x0000003206177980 */ /* 0x000362000c101900 */
[----:B------:R-:W-:Y:S05]  /*0720*/  BRA `(.L_x_4) ;  /* 0x0000000000247947 */ /* 0x000fea0003800000 */
.L_x_3:
[----:B------:R-:W-:Y:S02]  /*0730*/  ULDC.64 UR4, c[0x0][0x588] ;  /* 0x0001620000047ab9 */ /* 0x000fe40000000a00 */
[----:B------:R-:W-:-:S04]  /*0740*/  ISETP.NE.U32.AND P0, PT, RZ, UR4, PT ;  /* 0x00000004ff007c0c */ /* 0x000fc8000bf05070 */
[----:B------:R-:W-:-:S13]  /*0750*/  ISETP.NE.AND.EX P0, PT, RZ, UR5, PT, P0 ;  /* 0x00000005ff007c0c */ /* 0x000fda000bf05300 */
[----:B------:R-:W-:Y:S05]  /*0760*/  @!P0 BRA `(.L_x_5) ;  /* 0x00000000000c8947 */ /* 0x000fea0003800000 */
[----:B------:R-:W0:Y:S02]  /*0770*/  LDC.64 R6, c[0x0][0x588] ;  /* 0x00016200ff067b82 */ /* 0x000e240000000a00 */
[----:B0-----:R0:W5:Y:S01]  /*0780*/  LDG.E R23, desc[UR50][R6.64] ;  /* 0x0000003206177981 */ /* 0x001162000c1e1900 */
[----:B------:R-:W-:Y:S05]  /*0790*/  BRA `(.L_x_4) ;  /* 0x0000000000087947 */ /* 0x000fea0003800000 */
.L_x_5:
[----:B------:R-:W-:Y:S02]  /*07a0*/  ULDC UR4, c[0x0][0x580] ;  /* 0x0001600000047ab9 */ /* 0x000fe40000000800 */
[----:B------:R-:W-:-:S07]  /*07b0*/  IMAD.U32 R23, RZ, RZ, UR4 ;  /* 0x00000004ff177e24 */ /* 0x000fce000f8e00ff */
.L_x_4:
[----:B------:R-:W-:Y:S02]  /*07c0*/  ULDC.64 UR4, c[0x0][0x5a0] ;  /* 0x0001680000047ab9 */ /* 0x000fe40000000a00 */
[----:B------:R-:W-:-:S04]  /*07d0*/  ISETP.NE.U32.AND P0, PT, RZ, UR4, PT ;  /* 0x00000004ff007c0c */ /* 0x000fc8000bf05070 */
[----:B------:R-:W-:-:S13]  /*07e0*/  ISETP.NE.AND.EX P0, PT, RZ, UR5, PT, P0 ;  /* 0x00000005ff007c0c */ /* 0x000fda000bf05300 */
[----:B------:R-:W-:Y:S05]  /*07f0*/  @!P0 BRA `(.L_x_6) ;  /* 0x00000000001c8947 */ /* 0x000fea0003800000 */
[----:B01----:R-:W0:Y:S02]  /*0800*/  LDC.64 R6, c[0x0][0x5a0] ;  /* 0x00016800ff067b82 */ /* 0x003e240000000a00 */
[----:B0-----:R-:W2:Y:S02]  /*0810*/  LDG.E.64 R6, desc[UR50][R6.64] ;  /* 0x0000003206067981 */ /* 0x001ea4000c1e1b00 */
[----:B--2---:R-:W-:-:S04]  /*0820*/  ISETP.NE.U32.AND P0, PT, R6, RZ, PT ;  /* 0x000000ff0600720c */ /* 0x004fc80003f05070 */
[----:B------:R-:W-:-:S13]  /*0830*/  ISETP.NE.AND.EX P0, PT, R7, RZ, PT, P0 ;  /* 0x000000ff0700720c */ /* 0x000fda0003f05300 */
[----:B------:R-:W-:Y:S05]  /*0840*/  @!P0 BRA `(.L_x_6) ;  /* 0x0000000000088947 */ /* 0x000fea0003800000 */
[----:B------:R3:W5:Y:S01]  /*0850*/  LD.E R22, desc[UR50][R6.64] ;  /* 0x0000003206167980 */ /* 0x000762000c101900 */
[----:B------:R-:W-:Y:S05]  /*0860*/  BRA `(.L_x_7) ;  /* 0x0000000000247947 */ /* 0x000fea0003800000 */
.L_x_6:
[----:B------:R-:W-:Y:S02]  /*0870*/  ULDC.64 UR4, c[0x0][0x590] ;  /* 0x0001640000047ab9 */ /* 0x000fe40000000a00 */
[----:B------:R-:W-:-:S04]  /*0880*/  ISETP.NE.U32.AND P0, PT, RZ, UR4, PT ;  /* 0x00000004ff007c0c */ /* 0x000fc8000bf05070 */
[----:B------:R-:W-:-:S13]  /*0890*/  ISETP.NE.AND.EX P0, PT, RZ, UR5, PT, P0 ;  /* 0x00000005ff007c0c */ /* 0x000fda000bf05300 */
[----:B------:R-:W-:Y:S05]  /*08a0*/  @!P0 BRA `(.L_x_8) ;  /* 0x00000000000c8947 */ /* 0x000fea0003800000 */
[----:B01----:R-:W0:Y:S02]  /*08b0*/  LDC.64 R6, c[0x0][0x590] ;  /* 0x00016400ff067b82 */ /* 0x003e240000000a00 */
[----:B0-----:R2:W5:Y:S01]  /*08c0*/  LDG.E R22, desc[UR50][R6.64] ;  /* 0x0000003206167981 */ /* 0x001562000c1e1900 */
[----:B------:R-:W-:Y:S05]  /*08d0*/  BRA `(.L_x_7) ;  /* 0x0000000000087947 */ /* 0x000fea0003800000 */
.L_x_8:
[----:B------:R-:W-:Y:S02]  /*08e0*/  ULDC UR4, c[0x0][0x584] ;  /* 0x0001610000047ab9 */ /* 0x000fe40000000800 */
[----:B------:R-:W-:-:S07]  /*08f0*/  IMAD.U32 R22, RZ, RZ, UR4 ;  /* 0x00000004ff167e24 */ /* 0x000fce000f8e00ff */
.L_x_7:
[----:B------:R-:W4:Y:S01]  /*0900*/  S2UR UR10, SR_CTAID.Y ;  /* 0x00000000000a79c3 */ /* 0x000f220000002600 */
[----:B------:R-:W-:Y:S01]  /*0910*/  ULDC UR5, c[0x0][0x65c] ;  /* 0x0001970000057ab9 */ /* 0x000fe20000000800 */
[----:B------:R-:W-:Y:S01]  /*0920*/  UISETP.NE.AND UP0, UPT, UR15, 0x2, UPT ;  /* 0x000000020f00788c */ /* 0x000fe2000bf05270 */
[----:B------:R-:W-:Y:S01]  /*0930*/  PRMT R5, RZ, 0x7610, R5 ;  /* 0x00007610ff057816 */ /* 0x000fe20000000005 */
[----:B------:R-:W-:Y:S01]  /*0940*/  UISETP.NE.AND UP2, UPT, UR5, 0x1, UPT ;  /* 0x000000010500788c */ /* 0x000fe2000bf45270 */
[----:B------:R-:W-:Y:S02]  /*0950*/  IMAD.MOV.U32 R18, RZ, RZ, -0x1 ;  /* 0xffffffffff127424 */ /* 0x000fe400078e00ff */
[----:B------:R-:W-:Y:S01]  /*0960*/  IMAD.MOV.U32 R19, RZ, RZ, -0x1 ;  /* 0xffffffffff137424 */ /* 0x000fe200078e00ff */
[----:B------:R-:W4:Y:S01]  /*0970*/  S2UR UR4, SR_CTAID.X ;  /* 0x00000000000479c3 */ /* 0x000f220000002500 */
[----:B------:R-:W-:-:S06]  /*0980*/  UP2UR UR39, UPR, URZ, 0x4 ;  /* 0x000000043f277883 */ /* 0x000fcc0008000000 */
[----:B------:R-:W-:Y:S01]  /*0990*/  @UP2 ULDC UR12, c[0x0][0x10] ;  /* 0x00000400000c2ab9 */ /* 0x000fe20000000800 */
[----:B------:R-:W-:Y:S01]  /*09a0*/  @UP2 UMOV UR7, URZ ;  /* 0x0000003f00072c82 */ /* 0x000fe20008000000 */
[----:B------:R-:W-:Y:S01]  /*09b0*/  @UP2 UMOV UR5, URZ ;  /* 0x0000003f00052c82 */ /* 0x000fe20008000000 */
[----:B0123--:R-:W0:Y:S01]  /*09c0*/  LDC.64 R6, c[0x0][0x650] ;  /* 0x00019400ff067b82 */ /* 0x00fe220000000a00 */
[----:B----4-:R-:W-:Y:S02]  /*09d0*/  @UP2 UMOV UR9, UR10 ;  /* 0x0000000a00092c82 */ /* 0x010fe40008000000 */
[----:B------:R-:W-:Y:S01]  /*09e0*/  @UP2 UMOV UR6, UR9 ;  /* 0x0000000900062c82 */ /* 0x000fe20008000000 */
[----:B------:R-:W-:Y:S01]  /*09f0*/  @!UP2 UMOV UR9, UR10 ;  /* 0x0000000a0009ac82 */ /* 0x000fe20008000000 */
[----:B------:R-:W-:-:S03]  /*0a00*/  @UP2 UIMAD.WIDE.U32 UR12, UR4, UR12, UR6 ;  /* 0x0000000c040c22a5 */ /* 0x000fc6000f8e0006 */
[----:B------:R-:W-:Y:S01]  /*0a10*/  @!UP2 ULDC UR6, c[0x0][0xc] ;  /* 0x000003000006aab9 */ /* 0x000fe20000000800 */
[----:B------:R-:W-:Y:S01]  /*0a20*/  @UP2 UIADD3 UR14, UR13, UR5, URZ ;  /* 0x000000050d0e2290 */ /* 0x000fe2000fffe03f */
[----:B------:R-:W-:Y:S02]  /*0a30*/  ULDC UR10, c[0x0][0xc] ;  /* 0x00000300000a7ab9 */ /* 0x000fe40000000800 */
[----:B------:R-:W-:Y:S01]  /*0a40*/  UMOV UR5, URZ ;  /* 0x0000003f00057c82 */ /* 0x000fe20008000000 */
[----:B------:R-:W-:Y:S01]  /*0a50*/  ULDC UR11, c[0x0][0x10] ;  /* 0x00000400000b7ab9 */ /* 0x000fe20000000800 */
[----:B------:R-:W-:Y:S02]  /*0a60*/  @!UP2 UIMAD.WIDE.U32 UR6, UR6, UR9, UR4 ;  /* 0x000000090606a2a5 */ /* 0x000fe4000f8e0004 */
[----:B------:R-:W-:Y:S01]  /*0a70*/  UIMAD.WIDE.U32 UR10, UR10, UR11, URZ ;  /* 0x0000000b0a0a72a5 */ /* 0x000fe2000f8e003f */
[----:B------:R-:W-:-:S03]  /*0a80*/  ULDC UR13, c[0x0][0x14] ;  /* 0x00000500000d7ab9 */ /* 0x000fc60000000800 */
[----:B------:R-:W-:Y:S02]  /*0a90*/  UIMAD.WIDE.U32 UR36, UR10, UR13, URZ ;  /* 0x0000000d0a2472a5 */ /* 0x000fe4000f8e003f */
[----:B------:R-:W-:Y:S01]  /*0aa0*/  UIMAD UR40, UR11, UR13, URZ ;  /* 0x0000000d0b2872a4 */ /* 0x000fe2000f8e023f */
[----:B------:R-:W-:Y:S01]  /*0ab0*/  @!UP2 UMOV UR12, UR6 ;  /* 0x00000006000cac82 */ /* 0x000fe20008000000 */
[----:B------:R-:W-:Y:S02]  /*0ac0*/  @!UP2 UMOV UR14, UR7 ;  /* 0x00000007000eac82 */ /* 0x000fe40008000000 */
[----:B------:R-:W-:Y:S02]  /*0ad0*/  UIADD3 UR40, UR37, UR40, URZ ;  /* 0x0000002825287290 */ /* 0x000fe4000fffe03f */
[----:B------:R-:W-:-:S04]  /*0ae0*/  UIADD3 UR6, UP1, UR12, UR36, URZ ;  /* 0x000000240c067290 */ /* 0x000fc8000ff3e03f */
[----:B------:R-:W-:Y:S02]  /*0af0*/  UIADD3.X UR7, UR14, UR40, URZ, UP1, !UPT ;  /* 0x000000280e077290 */ /* 0x000fe40008ffe43f */
[----:B------:R-:W-:Y:S02]  /*0b00*/  USEL UR6, UR6, UR12, !UP0 ;  /* 0x0000000c06067287 */ /* 0x000fe4000c000000 */
[----:B------:R-:W-:-:S04]  /*0b10*/  USEL UR7, UR7, UR14, !UP0 ;  /* 0x0000000e07077287 */ /* 0x000fc8000c000000 */
[----:B0-----:R-:W-:Y:S01]  /*0b20*/  ISETP.LE.U32.AND P0, PT, R6, UR6, PT ;  /* 0x0000000606007c0c */ /* 0x001fe2000bf03070 */
[----:B------:R-:W-:Y:S02]  /*0b30*/  IMAD.U32 R16, RZ, RZ, UR6 ;  /* 0x00000006ff107e24 */ /* 0x000fe4000f8e00ff */
[----:B------:R-:W-:Y:S02]  /*0b40*/  IMAD.U32 R2, RZ, RZ, UR7 ;  /* 0x00000007ff027e24 */ /* 0x000fe4000f8e00ff */
[----:B------:R-:W-:-:S03]  /*0b50*/  IMAD.U32 R17, RZ, RZ, UR7 ;  /* 0x00000007ff117e24 */ /* 0x000fc6000f8e00ff */
[----:B------:R-:W-:Y:S01]  /*0b60*/  ISETP.GE.U32.AND.EX P0, PT, R2, R7, PT, P0 ;  /* 0x000000070200720c */ /* 0x000fe20003f06100 */
[----:B------:R-:W-:-:S12]  /*0b70*/  IMAD.MOV.U32 R2, RZ, RZ, -0x1 ;  /* 0xffffffffff027424 */ /* 0x000fd800078e00ff */
[----:B------:R-:W-:Y:S05]  /*0b80*/  @P0 BRA `(.L_x_9) ;  /* 0x00000004008c0947 */ /* 0x000fea0003800000 */
[----:B------:R-:W-:Y:S01]  /*0b90*/  I2FP.F32.U32 R2, UR4 ;  /* 0x0000000400027c45 */ /* 0x000fe20008201000 */
[----:B------:R-:W-:Y:S01]  /*0ba0*/  ULDC.64 UR16, c[0x0][0x628] ;  /* 0x00018a0000107ab9 */ /* 0x000fe20000000a00 */
[----:B------:R-:W-:Y:S01]  /*0bb0*/  ULDC UR6, c[0x0][0x150] ;  /* 0x0000540000067ab9 */ /* 0x000fe20000000800 */
[----:B------:R-:W-:Y:S01]  /*0bc0*/  ISETP.NE.U32.AND P0, PT, RZ, UR16, PT ;  /* 0x00000010ff007c0c */ /* 0x000fe2000bf05070 */
[----:B------:R-:W-:Y:S01]  /*0bd0*/  ULDC UR15, c[0x0][0x630] ;  /* 0x00018c00000f7ab9 */ /* 0x000fe20000000800 */
[----:B------:R-:W-:Y:S01]  /*0be0*/  FMUL R2, R2, UR6 ;  /* 0x0000000602027c20 */ /* 0x000fe20008400000 */
[----:B------:R-:W-:Y:S01]  /*0bf0*/  R2UR UR19, R16 ;  /* 0x00000000101372ca */ /* 0x000fe200000e0000 */
[----:B------:R-:W-:Y:S01]  /*0c00*/  ULDC UR21, c[0x0][0x154] ;  /* 0x0000550000157ab9 */ /* 0x000fe20000000800 */
[----:B------:R-:W-:Y:S01]  /*0c10*/  ISETP.NE.AND.EX P0, PT, RZ, UR17, PT, P0 ;  /* 0x00000011ff007c0c */ /* 0x000fe2000bf05300 */
[----:B------:R0:W1:Y:S01]  /*0c20*/  F2I.U32.TRUNC.NTZ R5, R2 ;  /* 0x0000000200057305 */ /* 0x000062000020f000 */
[----:B------:R-:W-:-:S02]  /*0c30*/  R2UR UR20, R17 ;  /* 0x00000000111472ca */ /* 0x000fc400000e0000 */
[----:B------:R-:W-:Y:S02]  /*0c40*/  R2UR UR6, R16 ;  /* 0x00000000100672ca */ /* 0x000fe400000e0000 */
[----:B------:R-:W-:-:S07]  /*0c50*/  R2UR UR7, R17 ;  /* 0x00000000110772ca */ /* 0x000fce00000e0000 */
[----:B0-----:R-:W-:Y:S08]  /*0c60*/  @!P0 BRA `(.L_x_10) ;  /* 0x0000000000308947 */ /* 0x001ff00003800000 */
[----:B------:R-:W-:Y:S01]  /*0c70*/  R2UR UR6, R16 ;  /* 0x00000000100672ca */ /* 0x000fe200000e0000 */
[----:B------:R-:W-:Y:S01]  /*0c80*/  ULDC UR12, c[0x0][0x634] ;  /* 0x00018d00000c7ab9 */ /* 0x000fe20000000800 */
[----:B------:R-:W-:-:S11]  /*0c90*/  R2UR UR14, R17 ;  /* 0x00000000110e72ca */ /* 0x000fd600000e0000 */
[----:B------:R-:W-:-:S04]  /*0ca0*/  UIADD3 UR12, UP1, UR6, UR12, URZ ;  /* 0x0000000c060c7290 */ /* 0x000fc8000ff3e03f */
[----:B------:R-:W-:-:S04]  /*0cb0*/  UIADD3.X UR14, URZ, UR14, URZ, UP1, !UPT ;  /* 0x0000000e3f0e7290 */ /* 0x000fc80008ffe43f */
[----:B------:R-:W-:-:S04]  /*0cc0*/  UIMAD.WIDE.U32 UR6, UR14, UR16, URZ ;  /* 0x000000100e0672a5 */ /* 0x000fc8000f8e003f */
[----:B------:R-:W-:Y:S02]  /*0cd0*/  UIMAD.WIDE.U32 UR10, UP1, UR12, UR17, UR6 ;  /* 0x000000110c0a72a5 */ /* 0x000fe4000f820006 */
[----:B------:R-:W-:Y:S02]  /*0ce0*/  UIMAD.WIDE.U32 UR6, UR12, UR16, URZ ;  /* 0x000000100c0672a5 */ /* 0x000fe4000f8e003f */
[----:B------:R-:W-:Y:S02]  /*0cf0*/  UIADD3.X UR13, URZ, URZ, URZ, UP1, !UPT ;  /* 0x0000003f3f0d7290 */ /* 0x000fe40008ffe43f */
[----:B------:R-:W-:Y:S01]  /*0d00*/  UIADD3 URZ, UP1, UR7, UR10, URZ ;  /* 0x0000000a073f7290 */ /* 0x000fe2000ff3e03f */
[----:B------:R-:W-:-:S03]  /*0d10*/  UMOV UR12, UR11 ;  /* 0x0000000b000c7c82 */ /* 0x000fc60008000000 */
[----:B------:R-:W-:-:S12]  /*0d20*/  UIMAD.WIDE.U32.X UR6, UR14, UR17, UR12, UP1 ;  /* 0x000000110e0672a5 */ /* 0x000fd800088e040c */
.L_x_10:
[----:B------:R-:W-:Y:S01]  /*0d30*/  USHF.R.U64 UR5, UR6, UR15, UR7 ;  /* 0x0000000f06057299 */ /* 0x000fe20008001207 */
[----:B------:R-:W-:Y:S01]  /*0d40*/  I2FP.F32.U32 R2, UR9 ;  /* 0x0000000900027c45 */ /* 0x000fe20008201000 */
[----:B------:R-:W-:Y:S01]  /*0d50*/  USHF.R.U32.HI UR6, URZ, UR15, UR7 ;  /* 0x0000000f3f067299 */ /* 0x000fe20008011607 */
[----:B-1----:R-:W-:Y:S01]  /*0d60*/  R2UR UR14, R5 ;  /* 0x00000000050e72ca */ /* 0x002fe200000e0000 */
[----:B------:R-:W-:Y:S02]  /*0d70*/  UIADD3 UR17, UP1, URZ, -UR5, URZ ;  /* 0x800000053f117290 */ /* 0x000fe4000ff3e03f */
[----:B------:R-:W-:Y:S01]  /*0d80*/  FMUL R2, R2, UR21 ;  /* 0x0000001502027c20 */ /* 0x000fe20008400000 */
[----:B------:R-:W-:Y:S01]  /*0d90*/  ULDC.64 UR10, c[0x0][0x620] ;  /* 0x00018800000a7ab9 */ /* 0x000fe20000000a00 */
[----:B------:R-:W-:Y:S01]  /*0da0*/  UIADD3.X UR6, URZ, ~UR6, URZ, UP1, !UPT ;  /* 0x800000063f067290 */ /* 0x000fe20008ffe43f */
[----:B------:R-:W-:Y:S01]  /*0db0*/  UMOV UR12, UR19 ;  /* 0x00000013000c7c82 */ /* 0x000fe20008000000 */
[----:B------:R-:W-:-:S02]  /*0dc0*/  UMOV UR13, UR20 ;  /* 0x00000014000d7c82 */ /* 0x000fc40008000000 */
[----:B------:R-:W-:Y:S01]  /*0dd0*/  UIMAD UR6, UR6, UR10, URZ ;  /* 0x0000000a060672a4 */ /* 0x000fe2000f8e023f */
[----:B------:R-:W0:Y:S01]  /*0de0*/  F2I.U32.TRUNC.NTZ R2, R2 ;  /* 0x0000000200027305 */ /* 0x000e22000020f000 */
[----:B------:R-:W-:Y:S02]  /*0df0*/  UIMAD.WIDE.U32 UR12, UR17, UR10, UR12 ;  /* 0x0000000a110c72a5 */ /* 0x000fe4000f8e000c */
[----:B------:R-:W-:Y:S01]  /*0e00*/  UIMAD UR17, UR17, UR11, UR6 ;  /* 0x0000000b111172a4 */ /* 0x000fe2000f8e0206 */
[----:B------:R-:W-:Y:S01]  /*0e10*/  ULDC UR24, c[0x0][0x658] ;  /* 0x0001960000187ab9 */ /* 0x000fe20000000800 */
[----:B------:R-:W-:Y:S02]  /*0e20*/  UMOV UR22, 0xffffffff ;  /* 0xffffffff00167882 */ /* 0x000fe40000000000 */
[----:B------:R-:W-:Y:S01]  /*0e30*/  UIADD3 UR17, UR13, UR17, URZ ;  /* 0x000000110d117290 */ /* 0x000fe2000fffe03f */
[----:B------:R-:W-:Y:S01]  /*0e40*/  ULDC UR19, c[0x0][0x618] ;  /* 0x0001860000137ab9 */ /* 0x000fe20000000800 */
[----:B------:R-:W-:Y:S01]  /*0e50*/  ULDC.64 UR6, c[0x0][0x640] ;  /* 0x0001900000067ab9 */ /* 0x000fe20000000a00 */
[----:B------:R-:W-:Y:S01]  /*0e60*/  USHF.L.U32 UR13, UR22, UR24, URZ ;  /* 0x00000018160d7299 */ /* 0x000fe2000800063f */
[----:B------:R-:W-:Y:S01]  /*0e70*/  ISETP.NE.U32.AND P0, PT, RZ, UR6, PT ;  /* 0x00000006ff007c0c */ /* 0x000fe2000bf05070 */
[----:B------:R-:W-:-:S02]  /*0e80*/  USHF.R.U64 UR22, UR12, UR19, UR17 ;  /* 0x000000130c167299 */ /* 0x000fc40008001211 */
[----:B------:R-:W-:Y:S01]  /*0e90*/  USHF.R.U32.HI UR12, URZ, UR19, UR17 ;  /* 0x000000133f0c7299 */ /* 0x000fe20008011611 */
[----:B0-----:R-:W-:Y:S01]  /*0ea0*/  R2UR UR16, R2 ;  /* 0x00000000021072ca */ /* 0x001fe200000e0000 */
[----:B------:R-:W-:Y:S01]  /*0eb0*/  ULDC UR21, c[0x0][0x608] ;  /* 0x0001820000157ab9 */ /* 0x000fe20000000800 */
[----:B------:R-:W-:Y:S01]  /*0ec0*/  ISETP.NE.AND.EX P0, PT, RZ, UR7, PT, P0 ;  /* 0x00000007ff007c0c */ /* 0x000fe2000bf05300 */
[----:B------:R-:W-:Y:S02]  /*0ed0*/  USHF.R.U64 UR26, UR22, UR21, UR12 ;  /* 0x00000015161a7299 */ /* 0x000fe4000800120c */
[----:B------:R-:W-:Y:S01]  /*0ee0*/  USHF.R.U32.HI UR12, URZ, UR21, UR12 ;  /* 0x000000153f0c7299 */ /* 0x000fe2000801160c */
[----:B------:R-:W-:Y:S01]  /*0ef0*/  UMOV UR20, 0x1 ;  /* 0x0000000100147882 */ /* 0x000fe20000000000 */
[----:B------:R-:W-:Y:S02]  /*0f00*/  UIADD3 UR14, -UR14, URZ, URZ ;  /* 0x0000003f0e0e7290 */ /* 0x000fe4000fffe13f */
[----:B------:R-:W-:-:S02]  /*0f10*/  USHF.R.U64 UR27, UR26, UR24, UR12 ;  /* 0x000000181a1b7299 */ /* 0x000fc4000800120c */
[----:B------:R-:W-:Y:S01]  /*0f20*/  USHF.L.U32 UR19, UR20, UR24, URZ ;  /* 0x0000001814137299 */ /* 0x000fe2000800063f */
[----:B------:R-:W-:Y:S01]  /*0f30*/  ULDC UR15, c[0x0][0x144] ;  /* 0x00005100000f7ab9 */ /* 0x000fe20000000800 */
[----:B------:R-:W-:Y:S01]  /*0f40*/  ULDC UR10, c[0x0][0x600] ;  /* 0x00018000000a7ab9 */ /* 0x000fe20000000800 */
[----:B------:R-:W-:Y:S02]  /*0f50*/  ULOP3.LUT UR20, URZ, UR13, URZ, 0x33, !UPT ;  /* 0x0000000d3f147292 */ /* 0x000fe4000f8e333f */
[----:B------:R-:W-:Y:S02]  /*0f60*/  USHF.R.U32.HI UR13, URZ, UR24, UR12 ;  /* 0x000000183f0d7299 */ /* 0x000fe4000801160c */
[----:B------:R-:W-:Y:S02]  /*0f70*/  UIADD3 UR11, UR10, -0x1, URZ ;  /* 0xffffffff0a0b7890 */ /* 0x000fe4000fffe03f */
[----:B------:R-:W-:Y:S02]  /*0f80*/  UIADD3 UR23, -UR16, URZ, URZ ;  /* 0x0000003f10177290 */ /* 0x000fe4000fffe13f */
[----:B------:R-:W-:Y:S01]  /*0f90*/  UIMAD UR4, UR15, UR14, UR4 ;  /* 0x0000000e0f0472a4 */ /* 0x000fe2000f8e0204 */
[----:B------:R-:W-:Y:S01]  /*0fa0*/  ULDC UR28, c[0x0][0x148] ;  /* 0x00005200001c7ab9 */ /* 0x000fe20000000800 */
[----:B------:R-:W-:Y:S01]  /*0fb0*/  ULDC UR24, c[0x0][0x648] ;  /* 0x0001920000187ab9 */ /* 0x000fe20000000800 */
[----:B------:R-:W-:Y:S01]  /*0fc0*/  ULDC UR25, c[0x0][0x638] ;  /* 0x00018e0000197ab9 */ /* 0x000fe20000000800 */
[----:B------:R-:W-:Y:S01]  /*0fd0*/  UMOV UR12, UR27 ;  /* 0x0000001b000c7c82 */ /* 0x000fe20008000000 */
[----:B------:R-:W-:Y:S07]  /*0fe0*/  @!P0 BRA `(.L_x_11) ;  /* 0x0000000000308947 */ /* 0x000fee0003800000 */
[----:B------:R-:W-:Y:S02]  /*0ff0*/  ULDC UR16, c[0x0][0x64c] ;  /* 0x0001930000107ab9 */ /* 0x000fe40000000800 */
        /* <DEDUP_REMOVED lines=8> */
[----:B------:R-:W-:-:S07]  /*1080*/  UIMAD.WIDE.U32.X UR6, UR21, UR7, UR16, UP1 ;  /* 0x00000007150672a5 */ /* 0x000fce00088e0410 */
[----:B------:R-:W-:Y:S01]  /*1090*/  UMOV UR12, UR6 ;  /* 0x00000006000c7c82 */ /* 0x000fe20008000000 */
[----:B------:R-:W-:-:S05]  /*10a0*/  UMOV UR13, UR7 ;  /* 0x00000007000d7c82 */ /* 0x000fca0008000000 */
.L_x_11:
[----:B------:R-:W-:Y:S01]  /*10b0*/  UISETP.NE.AND UP1, UPT, UR39, URZ, UPT ;  /* 0x0000003f2700728c */ /* 0x000fe2000bf25270 */
[----:B------:R-:W-:Y:S01]  /*10c0*/  IMAD.MOV.U32 R5, RZ, RZ, 0x1 ;  /* 0x00000001ff057424 */ /* 0x000fe200078e00ff */
[----:B------:R-:W-:Y:S01]  /*10d0*/  USHF.R.U64 UR6, UR12, UR24, UR13 ;  /* 0x000000180c067299 */ /* 0x000fe2000800120d */
[----:B------:R-:W-:Y:S01]  /*10e0*/  IMAD.U32 R19, RZ, RZ, UR5 ;  /* 0x00000005ff137e24 */ /* 0x000fe2000f8e00ff */
[----:B------:R-:W-:Y:S02]  /*10f0*/  ULOP3.LUT UR20, UR26, UR20, URZ, 0xc0, !UPT ;  /* 0x000000141a147292 */ /* 0x000fe4000f8ec03f */
[----:B------:R-:W-:Y:S02]  /*1100*/  UIADD3 UR7, -UR6, URZ, URZ ;  /* 0x0000003f06077290 */ /* 0x000fe4000fffe13f */
[----:B------:R-:W-:Y:S02]  /*1110*/  UIMAD UR19, UR19, UR6, UR20 ;  /* 0x00000006131372a4 */ /* 0x000fe4000f8e0214 */
[----:B------:R-:W-:-:S02]  /*1120*/  ULOP3.LUT UR11, UR22, UR11, URZ, 0xc0, !UPT ;  /* 0x0000000b160b7292 */ /* 0x000fc4000f8ec03f */
[----:B------:R-:W-:Y:S02]  /*1130*/  @UP1 UIMAD UR4, UR28, UR23, UR9 ;  /* 0x000000171c0412a4 */ /* 0x000fe4000f8e0209 */
[----:B------:R-:W-:-:S03]  /*1140*/  UIMAD UR6, UR7, UR25, UR27 ;  /* 0x00000019070672a4 */ /* 0x000fc6000f8e021b */
[----:B------:R-:W-:Y:S01]  /*1150*/  ULDC UR7, c[0x0][0x610] ;  /* 0x0001840000077ab9 */ /* 0x000fe20000000800 */
[----:B------:R-:W-:Y:S02]  /*1160*/  UIMAD UR6, UR6, UR10, UR11 ;  /* 0x0000000a060672a4 */ /* 0x000fe4000f8e020b */
[----:B------:R-:W-:-:S04]  /*1170*/  UIMAD UR4, UR19, UR7, UR4 ;  /* 0x00000007130472a4 */ /* 0x000fc8000f8e0204 */
[----:B------:R-:W-:Y:S02]  /*1180*/  USEL UR7, UR6, UR4, !UP1 ;  /* 0x0000000406077287 */ /* 0x000fe4000c800000 */
[----:B------:R-:W-:-:S04]  /*1190*/  USEL UR4, UR4, UR6, !UP1 ;  /* 0x0000000604047287 */ /* 0x000fc8000c800000 */
[----:B------:R-:W-:Y:S02]  /*11a0*/  IMAD.U32 R2, RZ, RZ, UR7 ;  /* 0x00000007ff027e24 */ /* 0x000fe4000f8e00ff */
[----:B------:R-:W-:-:S07]  /*11b0*/  IMAD.U32 R18, RZ, RZ, UR4 ;  /* 0x00000004ff127e24 */ /* 0x000fce000f8e00ff */
.L_x_9:
[----:B------:R-:W-:Y:S02]  /*11c0*/  ULDC UR4, c[0x0][0x28c] ;  /* 0x0000a30000047ab9 */ /* 0x000fe40000000800 */
[----:B------:R-:W-:-:S04]  /*11d0*/  UIADD3 UR4, UR4, 0x3f, URZ ;  /* 0x0000003f04047890 */ /* 0x000fc8000fffe03f */
[----:B------:R-:W-:-:S04]  /*11e0*/  USHF.R.S32.HI UR5, URZ, 0x1f, UR4 ;  /* 0x0000001f3f057899 */ /* 0x000fc80008011404 */
[----:B------:R-:W-:-:S04]  /*11f0*/  ULEA.HI UR5, UR5, UR4, URZ, 0x6 ;  /* 0x0000000405057291 */ /* 0x000fc8000f8f303f */
[----:B------:R-:W-:Y:S01]  /*1200*/  USHF.R.S32.HI UR38, URZ, 0x6, UR5 ;  /* 0x000000063f267899 */ /* 0x000fe20008011405 */
[----:B------:R-:W-:Y:S11]  /*1210*/  @!P1 BRA `(.L_x_12) ;  /* 0x0000009000d09947 */ /* 0x000ff60003800000 */
[----:B------:R-:W-:-:S06]  /*1220*/  UISETP.GT.U32.AND UP1, UPT, UR18, 0x1, UPT ;  /* 0x000000011200788c */ /* 0x000fcc000bf24070 */
[----:B------:R-:W-:-:S13]  /*1230*/  PLOP3.LUT P0, PT, PT, PT, UP1, 0x80, 0x0 ;  /* 0x000000000000781c */ /* 0x000fda0003f0f018 */
[----:B------:R-:W-:Y:S05]  /*1240*/  @P0 EXIT ;  /* 0x000000000000094d */ /* 0x000fea0003800000 */
.L_x_13:
[----:B------:R-:W-:-:S08]  /*1250*/  NOP ;  /* 0x0000000000007918 */ /* 0x000fd00000000000 */
[----:B------:R-:W0:Y:S02]  /*1260*/  USETMAXREG.TRY_ALLOC.CTAPOOL UP1, 0xe8 ;  /* 0x000000e8000079c8 */ /* 0x000e240008020600 */
[----:B0-----:R-:W-:-:S13]  /*1270*/  PLOP3.LUT P0, PT, PT, PT, UP1, 0x80, 0x0 ;  /* 0x000000000000781c */ /* 0x001fda0003f0f018 */
[----:B------:R-:W-:Y:S05]  /*1280*/  @!P0 BRA `(.L_x_13) ;  /* 0xfffffffc00f08947 */ /* 0x000fea000383ffff */
[----:B------:R-:W-:-:S13]  /*1290*/  LOP3.LUT P0, RZ, R5, 0xff, RZ, 0xc0, !PT ;  /* 0x000000ff05ff7812 */ /* 0x000fda000780c0ff */
[----:B------:R-:W-:Y:S05]  /*12a0*/  @!P0 EXIT ;  /* 0x000000000000894d */ /* 0x000fea0003800000 */
[----:B------:R-:W0:Y:S01]  /*12b0*/  S2UR UR5, SR_CgaCtaId ;  /* 0x00000000000579c3 */ /* 0x000e220000008800 */
[----:B------:R-:W-:Y:S01]  /*12c0*/  VIADD R6, R0, 0xffffffff ;  /* 0xffffffff00067836 */ /* 0x000fe20000000000 */
[----:B------:R-:W-:Y:S01]  /*12d0*/  SHF.R.S32.HI R4, RZ, 0x1f, R3 ;  /* 0x0000001fff047819 */ /* 0x000fe20000011403 */
[----:B------:R-:W-:Y:S01]  /*12e0*/  UMOV UR44, 0x400 ;  /* 0x00000400002c7882 */ /* 0x000fe20000000000 */
[----:B------:R-:W-:Y:S02]  /*12f0*/  USHF.R.U32.HI UR4, URZ, 0x2, UR38 ;  /* 0x000000023f047899 */ /* 0x000fe40008011626 */
[----:B------:R-:W-:Y:S01]  /*1300*/  R2UR UR46, R6 ;  /* 0x00000000062e72ca */ /* 0x000fe200000e0000 */
[----:B------:R-:W-:Y:S01]  /*1310*/  ULOP3.LUT UR45, UR38, 0x3, URZ, 0xc0, !UPT ;  /* 0x00000003262d7892 */ /* 0x000fe2000f8ec03f */
[CC--:B------:R-:W-:Y:S01]  /*1320*/  LEA.HI R0, R4.reuse, R3.reuse, RZ, 0x2 ;  /* 0x0000000304007211 */ /* 0x0c0fe200078f10ff */
[----:B------:R-:W-:Y:S01]  /*1330*/  UISETP.LT.AND UP1, UPT, UR38, 0x1, UPT ;  /* 0x000000012600788c */ /* 0x000fe2000bf21270 */
[----:B------:R-:W-:Y:S01]  /*1340*/  LEA.HI R4, R4, R3, RZ, 0x5 ;  /* 0x0000000304047211 */ /* 0x000fe200078f28ff */
[----:B------:R-:W-:Y:S01]  /*1350*/  ULOP3.LUT UR4, UR4, 0x1, URZ, 0xc0, !UPT ;  /* 0x0000000104047892 */ /* 0x000fe2000f8ec03f */
[--C-:B------:R-:W-:Y:S01]  /*1360*/  SHF.R.S32.HI R152, RZ, 0x2, R0.reuse ;  /* 0x00000002ff987819 */ /* 0x100fe20000011400 */
[----:B------:R-:W-:Y:S01]  /*1370*/  ULDC UR6, c[0x0][0x284] ;  /* 0x0000a10000067ab9 */ /* 0x000fe20000000800 */
[----:B------:R-:W-:Y:S01]  /*1380*/  SHF.R.S32.HI R5, RZ, 0x1f, R0 ;  /* 0x0000001fff057819 */ /* 0x000fe20000011400 */
[----:B------:R-:W-:Y:S01]  /*1390*/  USEL UR45, UR45, URZ, !UP0 ;  /* 0x0000003f2d2d7287 */ /* 0x000fe2000c000000 */
[----:B------:R-:W-:Y:S01]  /*13a0*/  LOP3.LUT R154, R0, 0xfffffffc, RZ, 0xc0, !PT ;  /* 0xfffffffc009a7812 */ /* 0x000fe200078ec0ff */
[----:B------:R-:W-:Y:S01]  /*13b0*/  USEL UR48, UR38, 0x1, UP1 ;  /* 0x0000000126307887 */ /* 0x000fe20008800000 */
[----:B------:R-:W-:Y:S01]  /*13c0*/  LEA.HI R5, R5, R152, RZ, 0x3 ;  /* 0x0000009805057211 */ /* 0x000fe200078f18ff */
[----:B------:R-:W-:Y:S01]  /*13d0*/  USHF.L.U32 UR46, UR46, 0x3, URZ ;  /* 0x000000032e2e7899 */ /* 0x000fe2000800063f */
[----:B------:R-:W-:Y:S01]  /*13e0*/  ISETP.NE.AND P0, PT, R6, RZ, PT ;  /* 0x000000ff0600720c */ /* 0x000fe20003f05270 */
[----:B------:R-:W-:Y:S01]  /*13f0*/  UISETP.EQ.U32.AND UP0, UPT, UR4, 0x1, !UP0 ;  /* 0x000000010400788c */ /* 0x000fe2000c702070 */
[----:B------:R-:W-:Y:S01]  /*1400*/  LOP3.LUT R5, R5, 0xfffffff8, RZ, 0xc0, !PT ;  /* 0xfffffff805057812 */ /* 0x000fe200078ec0ff */
[----:B------:R-:W-:Y:S01]  /*1410*/  IMAD.IADD R154, R3, 0x1, -R154 ;  /* 0x00000001039a7824 */ /* 0x000fe200078e0a9a */
[----:B0-----:R-:W-:Y:S01]  /*1420*/  ULEA UR44, UR5, UR44, 0x18 ;  /* 0x0000002c052c7291 */ /* 0x001fe2000f8ec03f */
[----:B------:R-:W-:Y:S01]  /*1430*/  IMAD.U32 R156, RZ, RZ, UR46 ;  /* 0x0000002eff9c7e24 */ /* 0x000fe2000f8e00ff */
[----:B------:R-:W-:Y:S01]  /*1440*/  SEL R166, RZ, 0x1, P0 ;  /* 0x00000001ffa67807 */ /* 0x000fe20000000000 */
[----:B------:R-:W-:Y:S01]  /*1450*/  IMAD.IADD R152, R152, 0x1, -R5 ;  /* 0x0000000198987824 */ /* 0x000fe200078e0a05 */
[----:B------:R-:W-:Y:S01]  /*1460*/  UIADD3 UR47, UR44, 0x50, URZ ;  /* 0x000000502c2f7890 */ /* 0x000fe2000fffe03f */
[----:B------:R-:W-:Y:S01]  /*1470*/  SHF.R.S32.HI R5, RZ, 0x5, R4 ;  /* 0x00000005ff057819 */ /* 0x000fe20000011404 */
[----:B------:R-:W-:Y:S01]  /*1480*/  ULOP3.LUT UR42, UR41, 0x1, URZ, 0xfc, !UPT ;  /* 0x00000001292a7892 */ /* 0x000fe2000f8efc3f */
[C---:B------:R-:W-:Y:S01]  /*1490*/  LOP3.LUT R158, R156.reuse, 0x8, RZ, 0xc0, !PT ;  /* 0x000000089c9e7812 */ /* 0x040fe200078ec0ff */
[----:B------:R-:W-:Y:S01]  /*14a0*/  USHF.L.U32 UR43, UR38, 0x1, URZ ;  /* 0x00000001262b7899 */ /* 0x000fe2000800063f */
[--C-:B------:R-:W-:Y:S01]  /*14b0*/  SHF.R.S32.HI R153, RZ, 0x1f, R152.reuse ;  /* 0x0000001fff997819 */ /* 0x100fe20000011498 */
[C-C-:B------:R-:W-:Y:S01]  /*14c0*/  IMAD R159, R5.reuse, -0x10, -R152.reuse ;  /* 0xfffffff0059f7824 */ /* 0x140fe200078e0a98 */
[----:B------:R-:W-:Y:S01]  /*14d0*/  LOP3.LUT R156, R156, 0x8, RZ, 0xc, !PT ;  /* 0x000000089c9c7812 */ /* 0x000fe200078e0cff */
[----:B------:R-:W-:Y:S01]  /*14e0*/  IMAD.U32 R155, RZ, RZ, UR47 ;  /* 0x0000002fff9b7e24 */ /* 0x000fe2000f8e00ff */
[----:B------:R-:W-:Y:S01]  /*14f0*/  LOP3.LUT R158, R158, 0x18, RZ, 0x3c, !PT ;  /* 0x000000189e9e7812 */ /* 0x000fe200078e3cff */
[----:B------:R-:W-:Y:S01]  /*1500*/  IMAD.WIDE R152, R5, 0x10, R152 ;  /* 0x0000001005987825 */ /* 0x000fe200078e0298 */
[----:B------:R-:W-:-:S02]  /*1510*/  UIADD3 UR48, -UR48, UR38, URZ ;  /* 0x0000002630307290 */ /* 0x000fc4000fffe13f */
[----:B------:R-:W-:Y:S01]  /*1520*/  USEL UR49, URZ, 0x1, !UP0 ;  /* 0x000000013f317887 */ /* 0x000fe2000c000000 */
[----:B------:R-:W-:Y:S02]  /*1530*/  VIADD R157, R155, UR46 ;  /* 0x0000002e9b9d7c36 */ /* 0x000fe40008000000 */
[----:B------:R-:W-:-:S09]  /*1540*/  VIADD R159, R159, UR6 ;  /* 0x000000069f9f7c36 */ /* 0x000fd20008000000 */
.L_x_289:
[----:B------:R-:W-:Y:S01]  /*1550*/  SHF.L.U32 R0, R166, 0x1f, RZ ;  /* 0x0000001fa6007819 */ /* 0x000fe200000006ff */
[----:B------:R-:W-:Y:S02]  /*1560*/  ULDC UR4, c[0x0][0x28c] ;  /* 0x0000a30000047ab9 */ /* 0x000fe40000000800 */
[----:B------:R-:W-:Y:S01]  /*1570*/  ISETP.LT.AND P1, PT, RZ, UR4, PT ;  /* 0x00000004ff007c0c */ /* 0x000fe2000bf21270 */
[----:B------:R-:W0:Y:S02]  /*1580*/  SYNCS.PHASECHK.TRANS64.TRYWAIT P0, [R155+UR46], R0 ;  /* 0x000000009b0075a7 */ /* 0x000e24000800016e */
[----:B0-234-:R-:W-:Y:S10]  /*1590*/  @!P0 BRA `(.L_x_14) ;  /* 0x0000009c00e48947 */ /* 0x01dff40003800000 */
.L_x_311:
[----:B------:R-:W-:Y:S05]  /*15a0*/  @P1 BRA `(.L_x_15) ;  /* 0x0000000000401947 */ /* 0x000fea0003800000 */
[----:B0-----:R-:W-:Y:S01]  /*15b0*/  MOV R0, 0x0 ;  /* 0x0000000000007802 */ /* 0x001fe20000000f00 */
[----:B------:R-:W-:Y:S01]  /*15c0*/  ULDC.64 UR4, c[0x4][0x68] ;  /* 0x01001a0000047ab9 */ /* 0x000fe20000000a00 */
[----:B------:R-:W-:Y:S01]  /*15d0*/  ULDC.64 UR6, c[0x4][0x8] ;  /* 0x0100020000067ab9 */ /* 0x000fe20000000a00 */
[----:B------:R-:W-:Y:S01]  /*15e0*/  IMAD.U32 R4, RZ, RZ, UR4 ;  /* 0x00000004ff047e24 */ /* 0x000fe2000f8e00ff */
[----:B------:R0:W1:Y:S01]  /*15f0*/  LDC.64 R14, c[0x4][R0] ;  /* 0x01000000000e7b82 */ /* 0x0000620000000a00 */
[----:B------:R-:W-:Y:S01]  /*1600*/  IMAD.U32 R5, RZ, RZ, UR5 ;  /* 0x00000005ff057e24 */ /* 0x000fe2000f8e00ff */
[----:B------:R-:W-:Y:S01]  /*1610*/  ULDC.64 UR4, c[0x4][0x70] ;  /* 0x01001c0000047ab9 */ /* 0x000fe20000000a00 */
[----:B------:R-:W-:Y:S02]  /*1620*/  IMAD.U32 R10, RZ, RZ, UR6 ;  /* 0x00000006ff0a7e24 */ /* 0x000fe4000f8e00ff */
[----:B------:R-:W-:Y:S02]  /*1630*/  IMAD.U32 R6, RZ, RZ, UR4 ;  /* 0x00000004ff067e24 */ /* 0x000fe4000f8e00ff */
[----:B------:R-:W-:-:S02]  /*1640*/  IMAD.U32 R7, RZ, RZ, UR5 ;  /* 0x00000005ff077e24 */ /* 0x000fc4000f8e00ff */
[----:B------:R-:W-:Y:S02]  /*1650*/  IMAD.U32 R11, RZ, RZ, UR7 ;  /* 0x00000007ff0b7e24 */ /* 0x000fe4000f8e00ff */
[----:B------:R-:W-:Y:S02]  /*1660*/  IMAD.MOV.U32 R8, RZ, RZ, 0x1e1 ;  /* 0x000001e1ff087424 */ /* 0x000fe400078e00ff */
[----:B------:R-:W-:Y:S02]  /*1670*/  IMAD.MOV.U32 R12, RZ, RZ, 0x1 ;  /* 0x00000001ff0c7424 */ /* 0x000fe400078e00ff */
[----:B0-----:R-:W-:-:S07]  /*1680*/  IMAD.MOV.U32 R13, RZ, RZ, RZ ;  /* 0x000000ffff0d7224 */ /* 0x001fce00078e00ff */
[----:B------:R-:W-:-:S07]  /*1690*/  LEPC R20, `(.L_x_15) ;  /* 0x000000001014794e */ /* 0x000fce0000000000 */
[----:B-1---5:R-:W-:Y:S05]  /*16a0*/  CALL.ABS.NOINC R14 ;  /* 0x000000000e007343 */ /* 0x022fea0003c00000 */
.L_x_15:
[----:B0-----:R-:W-:-:S05]  /*16b0*/  IMAD.U32 R0, RZ, RZ, UR42 ;  /* 0x0000002aff007e24 */ /* 0x001fca000f8e00ff */
[----:B------:R-:W-:-:S13]  /*16c0*/  ISETP.NE.AND P0, PT, R0, 0x3, PT ;  /* 0x000000030000780c */ /* 0x000fda0003f05270 */
[----:B------:R-:W-:Y:S05]  /*16d0*/  @!P0 BRA `(.L_x_16) ;  /* 0x0000000000048947 */ /* 0x000fea0003800000 */
[----:B------:R-:W-:Y:S01]  /*16e0*/  BPT.TRAP 0x1 ;  /* 0x000000040000795c */ /* 0x000fe20000300000 */
.L_x_16:
[----:B------:R-:W-:Y:S02]  /*16f0*/  IMAD.U32 R3, RZ, RZ, UR45 ;  /* 0x0000002dff037e24 */ /* 0x000fe4000f8e00ff */
[----:B------:R-:W-:-:S03]  /*1700*/  IMAD.U32 R0, RZ, RZ, UR49 ;  /* 0x00000031ff007e24 */ /* 0x000fc6000f8e00ff */
[----:B------:R-:W-:Y:S02]  /*1710*/  LEA R3, R3, UR44, 0x3 ;  /* 0x0000002c03037c11 */ /* 0x000fe4000f8e18ff */
[----:B------:R-:W-:-:S04]  /*1720*/  SHF.L.U32 R0, R0, 0x1f, RZ ;  /* 0x0000001f00007819 */ /* 0x000fc800000006ff */
[----:B------:R0:W1:Y:S01]  /*1730*/  SYNCS.PHASECHK.TRANS64.TRYWAIT P1, [R3+URZ], R0 ;  /* 0x00000000030075a7 */ /* 0x000062000802017f */
[----:B------:R-:W-:Y:S05]  /*1740*/  @!P0 BRA `(.L_x_17) ;  /* 0x0000000000048947 */ /* 0x000fea0003800000 */
[----:B------:R-:W-:Y:S01]  /*1750*/  BPT.TRAP 0x1 ;  /* 0x000000040000795c */ /* 0x000fe20000300000 */
.L_x_17:
[----:B------:R-:W-:-:S05]  /*1760*/  IMAD.U32 R4, RZ, RZ, UR48 ;  /* 0x00000030ff047e24 */ /* 0x000fca000f8e00ff */
[----:B------:R-:W-:Y:S01]  /*1770*/  ISETP.GE.AND P2, PT, R4, 0x1, PT ;  /* 0x000000010400780c */ /* 0x000fe20003f46270 */
[----:B-1----:R-:W-:-:S12]  /*1780*/  @P1 BRA `(.L_x_18) ;  /* 0x0000000000081947 */ /* 0x002fd80003800000 */
[----:B------:R-:W1:Y:S02]  /*1790*/  SYNCS.PHASECHK.TRANS64.TRYWAIT P1, [R3+URZ], R0 ;  /* 0x00000000030075a7 */ /* 0x000e64000802017f */
[----:B-1----:R-:W-:Y:S05]  /*17a0*/  @!P1 BRA `(.L_x_19) ;  /* 0x0000009c00749947 */ /* 0x002fea0003800000 */
.L_x_18:
[----:B------:R-:W-:Y:S05]  /*17b0*/  WARPSYNC.ALL ;  /* 0x0000000000007948 */ /* 0x000fea0003800000 */
[----:B------:R-:W-:Y:S01]  /*17c0*/  UIADD3 UR4, UR44, 0x180, URZ ;  /* 0x000001802c047890 */ /* 0x000fe2000fffe03f */
[----:B------:R-:W-:Y:S01]  /*17d0*/  WARPGROUP.ARRIVE ;  /* 0x00000000000079c5 */ /* 0x000fe20000000000 */
[----:B------:R-:W-:Y:S02]  /*17e0*/  UIADD3 UR5, UR44, 0x8180, URZ ;  /* 0x000081802c057890 */ /* 0x000fe4000fffe03f */
[----:B------:R-:W-:Y:S02]  /*17f0*/  USHF.R.U32.HI UR4, URZ, 0x4, UR4 ;  /* 0x000000043f047899 */ /* 0x000fe40008011604 */
[----:B------:R-:W-:-:S02]  /*1800*/  USHF.R.U32.HI UR5, URZ, 0x4, UR5 ;  /* 0x000000043f057899 */ /* 0x000fc40008011605 */
[----:B------:R-:W-:Y:S02]  /*1810*/  ULOP3.LUT UR4, UR4, 0x3fff, URZ, 0xc0, !UPT ;  /* 0x00003fff04047892 */ /* 0x000fe4000f8ec03f */
[----:B------:R-:W-:Y:S02]  /*1820*/  ULOP3.LUT UR5, UR5, 0x3fff, URZ, 0xc0, !UPT ;  /* 0x00003fff05057892 */ /* 0x000fe4000f8ec03f */
[----:B------:R-:W-:Y:S02]  /*1830*/  ULOP3.LUT UR8, UR4, 0x10000, URZ, 0xfc, !UPT ;  /* 0x0001000004087892 */ /* 0x000fe4000f8efc3f */
[----:B------:R-:W-:Y:S02]  /*1840*/  ULOP3.LUT UR9, UR5, 0x10000, URZ, 0xfc, !UPT ;  /* 0x0001000005097892 */ /* 0x000fe4000f8efc3f */
[----:B------:R-:W-:Y:S02]  /*1850*/  ULEA UR10, UR45, UR8, 0x9 ;  /* 0x000000082d0a7291 */ /* 0x000fe4000f8e483f */
[----:B------:R-:W-:Y:S01]  /*1860*/  ULEA UR11, UR45, UR9, 0xb ;  /* 0x000000092d0b7291 */ /* 0x000fe2000f8e583f */
[----:B------:R-:W-:Y:S01]  /*1870*/  UMOV UR5, 0x40000040 ;  /* 0x4000004000057882 */ /* 0x000fe20000000000 */
[----:B------:R-:W-:-:S03]  /*1880*/  UMOV UR7, 0x40000040 ;  /* 0x4000004000077882 */ /* 0x000fc60000000000 */
[----:B------:R-:W-:Y:S02]  /*1890*/  UMOV UR4, UR10 ;  /* 0x0000000a00047c82 */ /* 0x000fe40008000000 */
[----:B------:R-:W-:Y:S02]  /*18a0*/  UMOV UR6, UR11 ;  /* 0x0000000b00067c82 */ /* 0x000fe40008000000 */
[----:B------:R-:W-:Y:S01]  /*18b0*/  HGMMA.64x256x16.F32 R24, gdesc[UR4], RZ, !UPT, gsb0 ;  /* 0x03e00000041879f0 */ /* 0x000fe2000c0008ff */
[----:B------:R-:W-:Y:S02]  /*18c0*/  UIADD3 UR4, UR10, 0x2, URZ ;  /* 0x000000020a047890 */ /* 0x000fe4000fffe03f */
[----:B------:R-:W-:Y:S01]  /*18d0*/  UIADD3 UR6, UR11, 0x2, URZ ;  /* 0x000000020b067890 */ /* 0x000fe2000fffe03f */
[----:B------:R-:W-:Y:S01]  /*18e0*/  UMOV UR5, 0x40000040 ;  /* 0x4000004000057882 */ /* 0x000fe20000000000 */
[----:B------:R-:W-:Y:S01]  /*18f0*/  UMOV UR7, 0x40000040 ;  /* 0x4000004000077882 */ /* 0x000fe20000000000 */
[----:B------:R-:W-:-:S02]  /*1900*/  WARPGROUP.DEPBAR.LE gsb0, 0x0 ;  /* 0x00008000000079c5 */ /* 0x000fc40000010000 */
[----:B------:R-:W-:-:S15]  /*1910*/  WARPGROUP.ARRIVE ;  /* 0x00000000000079c5 */ /* 0x000fde0000000000 */
[----:B------:R-:W-:-:S05]  /*1920*/  NOP ;  /* 0x0000000000007918 */ /* 0x000fca0000000000 */
[----:B------:R-:W-:Y:S01]  /*1930*/  HGMMA.64x256x16.F32 R24, gdesc[UR4], R24, gsb0 ;  /* 0x03e00000041879f0 */ /* 0x000fe20008000818 */
[----:B------:R-:W-:Y:S02]  /*1940*/  UIADD3 UR4, UR10, 0x4, URZ ;  /* 0x000000040a047890 */ /* 0x000fe4000fffe03f */
[----:B------:R-:W-:Y:S01]  /*1950*/  UIADD3 UR6, UR11, 0x4, URZ ;  /* 0x000000040b067890 */ /* 0x000fe2000fffe03f */
[----:B------:R-:W-:Y:S01]  /*1960*/  UMOV UR5, 0x40000040 ;  /* 0x4000004000057882 */ /* 0x000fe20000000000 */
[----:B------:R-:W-:Y:S01]  /*1970*/  UMOV UR7, 0x40000040 ;  /* 0x4000004000077882 */ /* 0x000fe20000000000 */
[----:B------:R-:W-:Y:S02]  /*1980*/  WARPGROUP.DEPBAR.LE gsb0, 0x0 ;  /* 0x00008000000079c5 */ /* 0x000fe40000010000 */
        /* <DEDUP_REMOVED lines=10> */
[----:B------:R-:W-:Y:S03]  /*1a30*/  HGMMA.64x256x16.F32 R24, gdesc[UR4], R24, gsb0 ;  /* 0x03e00000041879f0 */ /* 0x000fe60008000818 */
[----:B------:R-:W-:Y:S02]  /*1a40*/  WARPGROUP.DEPBAR.LE gsb0, 0x0 ;  /* 0x00008000000079c5 */ /* 0x000fe40000010000 */
[----:B------:R-:W-:Y:S05]  /*1a50*/  @!P2 BRA `(.L_x_20) ;  /* 0x000000040020a947 */ /* 0x000fea0003800000 */
[----:B------:R-:W-:Y:S01]  /*1a60*/  UIADD3 UR4, UR45, 0x1, URZ ;  /* 0x000000012d047890 */ /* 0x000fe2000fffe03f */
[----:B01----:R-:W-:Y:S01]  /*1a70*/  IMAD.U32 R0, RZ, RZ, UR48 ;  /* 0x00000030ff007e24 */ /* 0x003fe2000f8e00ff */
[----:B------:R-:W-:Y:S02]  /*1a80*/  UMOV UR11, UR45 ;  /* 0x0000002d000b7c82 */ /* 0x000fe40008000000 */
[----:B------:R-:W-:-:S04]  /*1a90*/  UISETP.NE.AND UP0, UPT, UR4, 0x4, UPT ;  /* 0x000000040400788c */ /* 0x000fc8000bf05270 */
[----:B------:R-:W-:Y:S02]  /*1aa0*/  USEL UR5, URZ, 0x1, UP0 ;  /* 0x000000013f057887 */ /* 0x000fe40008000000 */
[----:B------:R-:W-:Y:S02]  /*1ab0*/  USEL UR10, UR4, URZ, UP0 ;  /* 0x0000003f040a7287 */ /* 0x000fe40008000000 */
[----:B------:R-:W-:-:S06]  /*1ac0*/  ULOP3.LUT UR5, UR49, UR5, URZ, 0x3c, !UPT ;  /* 0x0000000531057292 */ /* 0x000fcc000f8e3c3f */
[----:B------:R-:W-:-:S07]  /*1ad0*/  IMAD.U32 R5, RZ, RZ, UR5 ;  /* 0x00000005ff057e24 */ /* 0x000fce000f8e00ff */
.L_x_27:
[----:B01----:R-:W-:Y:S05]  /*1ae0*/  @!P0 BRA `(.L_x_21) ;  /* 0x0000000000048947 */ /* 0x003fea0003800000 */
[----:B------:R-:W-:Y:S01]  /*1af0*/  BPT.TRAP 0x1 ;  /* 0x000000040000795c */ /* 0x000fe20000300000 */
.L_x_21:
[----:B------:R-:W-:Y:S01]  /*1b00*/  ULEA UR4, UR10, UR44, 0x3 ;  /* 0x0000002c0a047291 */ /* 0x000fe2000f8e183f */
[----:B------:R-:W-:-:S08]  /*1b10*/  SHF.L.U32 R3, R5, 0x1f, RZ ;  /* 0x0000001f05037819 */ /* 0x000fd000000006ff */
[----:B------:R0:W1:Y:S01]  /*1b20*/  SYNCS.PHASECHK.TRANS64.TRYWAIT P1, [UR4], R3 ;  /* 0x00000003ff0075a7 */ /* 0x0000620008020144 */
[----:B------:R-:W-:Y:S05]  /*1b30*/  @!P0 BRA `(.L_x_22) ;  /* 0x0000000000048947 */ /* 0x000fea0003800000 */
[----:B------:R-:W-:Y:S01]  /*1b40*/  BPT.TRAP 0x1 ;  /* 0x000000040000795c */ /* 0x000fe20000300000 */
.L_x_22:
[----:B-1----:R-:W-:Y:S05]  /*1b50*/  @P1 BRA `(.L_x_23) ;  /* 0x0000000000081947 */ /* 0x002fea0003800000 */
[----:B------:R-:W1:Y:S02]  /*1b60*/  SYNCS.PHASECHK.TRANS64.TRYWAIT P1, [UR4], R3 ;  /* 0x00000003ff0075a7 */ /* 0x000e640008020144 */
[----:B-1----:R-:W-:Y:S05]  /*1b70*/  @!P1 BRA `(.L_x_24) ;  /* 0x0000009800949947 */ /* 0x002fea0003800000 */
.L_x_23:
[----:B------:R-:W-:Y:S01]  /*1b80*/  ULEA UR12, UR10, UR8, 0x9 ;  /* 0x000000080a0c7291 */ /* 0x000fe2000f8e483f */
[----:B------:R-:W-:Y:S01]  /*1b90*/  WARPGROUP.ARRIVE ;  /* 0x00000000000079c5 */ /* 0x000fe20000000000 */
[----:B------:R-:W-:Y:S01]  /*1ba0*/  ULEA UR13, UR10, UR9, 0xb ;  /* 0x000000090a0d7291 */ /* 0x000fe2000f8e583f */
[----:B------:R-:W-:Y:S01]  /*1bb0*/  UMOV UR5, 0x40000040 ;  /* 0x4000004000057882 */ /* 0x000fe20000000000 */
[----:B------:R-:W-:-:S03]  /*1bc0*/  UMOV UR7, 0x40000040 ;  /* 0x4000004000077882 */ /* 0x000fc60000000000 */
[----:B------:R-:W-:Y:S02]  /*1bd0*/  UMOV UR4, UR12 ;  /* 0x0000000c00047c82 */ /* 0x000fe40008000000 */
[----:B------:R-:W-:Y:S02]  /*1be0*/  UMOV UR6, UR13 ;  /* 0x0000000d00067c82 */ /* 0x000fe40008000000 */
[----:B------:R-:W-:Y:S01]  /*1bf0*/  HGMMA.64x256x16.F32 R24, gdesc[UR4], R24, gsb0 ;  /* 0x03e00000041879f0 */ /* 0x000fe20008000818 */
        /* <DEDUP_REMOVED lines=26> */
[----:B------:R-:W-:Y:S01]  /*1da0*/  BPT.TRAP 0x1 ;  /* 0x000000040000795c */ /* 0x000fe20000300000 */
.L_x_25:
[----:B------:R-:W-:Y:S02]  /*1db0*/  UISETP.GT.U32.AND UP0, UPT, UR41, 0x1, UPT ;  /* 0x000000012900788c */ /* 0x000fe4000bf04070 */
[----:B------:R-:W-:-:S04]  /*1dc0*/  ULEA UR4, UR11, UR44, 0x3 ;  /* 0x0000002c0b047291 */ /* 0x000fc8000f8e183f */
[----:B------:R-:W-:Y:S01]  /*1dd0*/  UIADD3 UR4, UR4, 0x20, URZ ;  /* 0x0000002004047890 */ /* 0x000fe2000fffe03f */
[----:B------:R-:W-:-:S03]  /*1de0*/  PLOP3.LUT P1, PT, PT, PT, UP0, 0x80, 0x0 ;  /* 0x000000000000781c */ /* 0x000fc60003f2f008 */
[----:B------:R-:W-:-:S09]  /*1df0*/  UPRMT UR4, URZ, 0x654, UR4 ;  /* 0x000006543f047896 */ /* 0x000fd20008000004 */
[----:B------:R-:W-:Y:S01]  /*1e00*/  SYNCS.ARRIVE.TRANS64.RED.A1T0 RZ, [UR4], RZ ;  /* 0x000000ffffff79a7 */ /* 0x000fe20008100404 */
[----:B------:R-:W-:Y:S05]  /*1e10*/  @P1 BRA `(.L_x_26) ;  /* 0x0000000000041947 */ /* 0x000fea0003800000 */
[----:B------:R-:W-:Y:S01]  /*1e20*/  BPT.TRAP 0x1 ;  /* 0x000000040000795c */ /* 0x000fe20000300000 */
.L_x_26:
[----:B------:R-:W-:Y:S01]  /*1e30*/  UIADD3 UR10, UR10, 0x1, URZ ;  /* 0x000000010a0a7890 */ /* 0x000fe2000fffe03f */
[C---:B------:R-:W-:Y:S01]  /*1e40*/  ISETP.GT.AND P1, PT, R0.reuse, 0x1, PT ;  /* 0x000000010000780c */ /* 0x040fe20003f24270 */
[----:B------:R-:W-:Y:S01]  /*1e50*/  UIADD3 UR11, UR11, 0x1, URZ ;  /* 0x000000010b0b7890 */ /* 0x000fe2000fffe03f */
[----:B------:R-:W-:Y:S01]  /*1e60*/  VIADD R0, R0, 0xffffffff ;  /* 0xffffffff00007836 */ /* 0x000fe20000000000 */
[----:B------:R-:W-:Y:S02]  /*1e70*/  UISETP.NE.AND UP0, UPT, UR10, 0x4, UPT ;  /* 0x000000040a00788c */ /* 0x000fe4000bf05270 */
[----:B------:R-:W-:Y:S02]  /*1e80*/  UISETP.NE.AND UP1, UPT, UR11, 0x4, UPT ;  /* 0x000000040b00788c */ /* 0x000fe4000bf25270 */
[----:B------:R-:W-:Y:S02]  /*1e90*/  USEL UR4, URZ, 0x1, UP0 ;  /* 0x000000013f047887 */ /* 0x000fe40008000000 */
[----:B------:R-:W-:-:S02]  /*1ea0*/  USEL UR10, UR10, URZ, UP0 ;  /* 0x0000003f0a0a7287 */ /* 0x000fc40008000000 */
[----:B------:R-:W-:Y:S02]  /*1eb0*/  USEL UR11, UR11, URZ, UP1 ;  /* 0x0000003f0b0b7287 */ /* 0x000fe40008800000 */
[----:B------:R-:W-:Y:S01]  /*1ec0*/  LOP3.LUT R5, R5, UR4, RZ, 0x3c, !PT ;  /* 0x0000000405057c12 */ /* 0x000fe2000f8e3cff */
[----:B------:R-:W-:Y:S09]  /*1ed0*/  @P1 BRA `(.L_x_27) ;  /* 0xfffffffc00001947 */ /* 0x000ff2000383ffff */
.L_x_20:
[----:B01----:R-:W0:Y:S01]  /*1ee0*/  LDC R0, c[0x0][0x28c] ;  /* 0x0000a300ff007b82 */ /* 0x003e220000000800 */
[----:B------:R1:W-:Y:S01]  /*1ef0*/  SYNCS.ARRIVE.TRANS64.A1T0 RZ, [R156+UR47], RZ ;  /* 0x000000ff9cff79a7 */ /* 0x0003e2000810002f */
[----:B0-----:R-:W-:-:S13]  /*1f00*/  ISETP.GE.AND P1, PT, R0, 0x1, PT ;  /* 0x000000010000780c */ /* 0x001fda0003f26270 */
[----:B-1----:R-:W-:Y:S05]  /*1f10*/  @!P1 BRA `(.L_x_28) ;  /* 0x0000000000309947 */ /* 0x002fea0003800000 */
[----:B------:R-:W-:Y:S05]  /*1f20*/  @!P0 BRA `(.L_x_29) ;  /* 0x0000000000048947 */ /* 0x000fea0003800000 */
[----:B------:R-:W-:Y:S01]  /*1f30*/  BPT.TRAP 0x1 ;  /* 0x000000040000795c */ /* 0x000fe20000300000 */
.L_x_29:
[----:B------:R-:W-:Y:S02]  /*1f40*/  UIADD3 UR4, UR48, UR45, URZ ;  /* 0x0000002d30047290 */ /* 0x000fe4000fffe03f */
[----:B------:R-:W-:Y:S02]  /*1f50*/  UISETP.GT.U32.AND UP0, UPT, UR41, 0x1, UPT ;  /* 0x000000012900788c */ /* 0x000fe4000bf04070 */
[----:B------:R-:W-:-:S04]  /*1f60*/  USHF.L.U32 UR4, UR4, 0x3, URZ ;  /* 0x0000000304047899 */ /* 0x000fc8000800063f */
[----:B------:R-:W-:Y:S01]  /*1f70*/  ULOP3.LUT UR4, UR4, 0x18, URZ, 0xc0, !UPT ;  /* 0x0000001804047892 */ /* 0x000fe2000f8ec03f */
[----:B------:R-:W-:-:S03]  /*1f80*/  PLOP3.LUT P0, PT, PT, PT, UP0, 0x80, 0x0 ;  /* 0x000000000000781c */ /* 0x000fc60003f0f008 */
[----:B------:R-:W-:-:S04]  /*1f90*/  UIADD3 UR4, UR44, 0x20, UR4 ;  /* 0x000000202c047890 */ /* 0x000fc8000fffe004 */
[----:B------:R-:W-:-:S09]  /*1fa0*/  UPRMT UR4, URZ, 0x654, UR4 ;  /* 0x000006543f047896 */ /* 0x000fd20008000004 */
[----:B------:R-:W-:Y:S01]  /*1fb0*/  SYNCS.ARRIVE.TRANS64.RED.A1T0 RZ, [UR4], RZ ;  /* 0x000000ffffff79a7 */ /* 0x000fe20008100404 */
[----:B------:R-:W-:Y:S05]  /*1fc0*/  @P0 BRA `(.L_x_28) ;  /* 0x0000000000040947 */ /* 0x000fea0003800000 */
[----:B------:R-:W-:Y:S01]  /*1fd0*/  BPT.TRAP 0x1 ;  /* 0x000000040000795c */ /* 0x000fe20000300000 */
.L_x_28:
[----:B------:R-:W-:Y:S01]  /*1fe0*/  SHF.L.U32 R0, R166, 0x1f, RZ ;  /* 0x0000001fa6007819 */ /* 0x000fe200000006ff */
[----:B------:R-:W-:Y:S01]  /*1ff0*/  UIADD3 UR45, UR43, UR45, URZ ;  /* 0x0000002d2b2d7290 */ /* 0x000fe2000fffe03f */
[----:B------:R-:W0:Y:S01]  /*2000*/  LDC R7, c[0x0][0x288] ;  /* 0x0000a200ff077b82 */ /* 0x000e220000000800 */
[----:B------:R-:W-:Y:S02]  /*2010*/  IMAD.SHL.U32 R12, R154, 0x2, RZ ;  /* 0x000000029a0c7824 */ /* 0x000fe400078e00ff */
[----:B------:R-:W-:Y:S02]  /*2020*/  USHF.R.U32.HI UR4, URZ, 0x2, UR45 ;  /* 0x000000023f047899 */ /* 0x000fe4000801162d */
[----:B------:R-:W-:Y:S01]  /*2030*/  UISETP.GT.U32.AND UP0, UPT, UR45, 0x3, UPT ;  /* 0x000000032d00788c */ /* 0x000fe2000bf04070 */
[----:B------:R-:W-:Y:S01]  /*2040*/  SHF.R.S32.HI R13, RZ, 0x1f, R12 ;  /* 0x0000001fff0d7819 */ /* 0x000fe2000001140c */
[----:B------:R-:W-:Y:S01]  /*2050*/  ULOP3.LUT UR4, UR4, 0x1, URZ, 0xc0, !UPT ;  /* 0x0000000104047892 */ /* 0x000fe2000f8ec03f */
[----:B------:R-:W1:Y:S01]  /*2060*/  SYNCS.PHASECHK.TRANS64.TRYWAIT P0, [R155+UR46+0x10], R0 ;  /* 0x000010009b0075a7 */ /* 0x000e62000800016e */
[----:B------:R-:W-:-:S02]  /*2070*/  UISETP.LT.U32.AND UP0, UPT, UR43, 0x4, UP0 ;  /* 0x000000042b00788c */ /* 0x000fc40008701070 */
[----:B------:R-:W-:Y:S02]  /*2080*/  UISETP.NE.U32.AND UP1, UPT, UR4, 0x1, UPT ;  /* 0x000000010400788c */ /* 0x000fe4000bf25070 */
[----:B------:R-:W-:Y:S02]  /*2090*/  USEL UR5, URZ, 0x1, !UP0 ;  /* 0x000000013f057887 */ /* 0x000fe4000c000000 */
[----:B------:R-:W-:Y:S02]  /*20a0*/  UISETP.GT.U32.AND UP1, UPT, UR43, 0x3, !UP1 ;  /* 0x000000032b00788c */ /* 0x000fe4000cf24070 */
[----:B------:R-:W-:Y:S02]  /*20b0*/  ULOP3.LUT UR45, UR45, 0x3, URZ, 0xc0, !UPT ;  /* 0x000000032d2d7892 */ /* 0x000fe4000f8ec03f */
[----:B------:R-:W-:-:S04]  /*20c0*/  USEL UR4, URZ, 0x1, !UP1 ;  /* 0x000000013f047887 */ /* 0x000fc8000c800000 */
[----:B------:R-:W-:Y:S01]  /*20d0*/  ULOP3.LUT UR49, UR4, UR49, UR5, 0x96, !UPT ;  /* 0x0000003104317292 */ /* 0x000fe2000f8e9605 */
[----:B01----:R-:W-:Y:S11]  /*20e0*/  @!P0 BRA `(.L_x_30) ;  /* 0x0000009400508947 */ /* 0x003ff60003800000 */
.L_x_312:
[----:B------:R-:W-:Y:S01]  /*20f0*/  IMAD.SHL.U32 R6, R18, 0x40, RZ ;  /* 0x0000004012067824 */ /* 0x000fe200078e00ff */
[----:B------:R-:W-:Y:S01]  /*2100*/  ULDC UR6, c[0x0][0x284] ;  /* 0x0000a10000067ab9 */ /* 0x000fe20000000800 */
[----:B------:R-:W-:Y:S01]  /*2110*/  IMAD.SHL.U32 R14, R2, 0x100, RZ ;  /* 0x00000100020e7824 */ /* 0x000fe200078e00ff */
[----:B------:R-:W-:Y:S01]  /*2120*/  SHF.R.S32.HI R163, RZ, 0x1f, R19 ;  /* 0x0000001fffa37819 */ /* 0x000fe20000011413 */
[----:B------:R-:W-:Y:S01]  /*2130*/  ULDC.64 UR4, c[0x0][0x5d0] ;  /* 0x0001740000047ab9 */ /* 0x000fe20000000a00 */
[----:B------:R-:W-:Y:S01]  /*2140*/  ISETP.GE.AND P0, PT, R6, UR6, PT ;  /* 0x0000000606007c0c */ /* 0x000fe2000bf06270 */
[----:B------:R-:W-:Y:S01]  /*2150*/  IMAD.WIDE.U32 R2, R19, UR4, R12 ;  /* 0x0000000413027c25 */ /* 0x000fe2000f8e000c */
[----:B------:R-:W-:Y:S02]  /*2160*/  SHF.R.S32.HI R15, RZ, 0x1f, R14 ;  /* 0x0000001fff0f7819 */ /* 0x000fe4000001140e */
[C---:B------:R-:W-:Y:S01]  /*2170*/  ISETP.GE.OR P0, PT, R14.reuse, R7, P0 ;  /* 0x000000070e00720c */ /* 0x040fe20000706670 */
[----:B0-----:R-:W-:Y:S01]  /*2180*/  IMAD R0, R163, UR4, RZ ;  /* 0x00000004a3007c24 */ /* 0x001fe2000f8e02ff */
[----:B------:R-:W-:-:S03]  /*2190*/  IADD3 R4, P1, R14, R2, RZ ;  /* 0x000000020e047210 */ /* 0x000fc60007f3e0ff */
[----:B------:R-:W-:-:S05]  /*21a0*/  IMAD R5, R19, UR5, R0 ;  /* 0x0000000513057c24 */ /* 0x000fca000f8e0200 */
[----:B------:R-:W-:-:S03]  /*21b0*/  IADD3.X R5, R15, R3, R5, P1, !PT ;  /* 0x000000030f057210 */ /* 0x000fc60000ffe405 */
[----:B------:R-:W-:Y:S05]  /*21c0*/  @P0 BRA `(.L_x_31) ;  /* 0x0000007c00100947 */ /* 0x000fea0003800000 */
[----:B------:R-:W0:Y:S01]  /*21d0*/  LDC.64 R10, c[0x0][0x5c8] ;  /* 0x00017200ff0a7b82 */ /* 0x000e220000000a00 */
[----:B-----5:R-:W-:Y:S01]  /*21e0*/  FSETP.NEU.AND P0, PT, R22, RZ, PT ;  /* 0x000000ff1600720b */ /* 0x020fe20003f0d000 */
[----:B------:R-:W-:Y:S01]  /*21f0*/  IMAD R3, R154, -0x2, R7 ;  /* 0xfffffffe9a037824 */ /* 0x000fe200078e0207 */
[----:B------:R-:W-:Y:S01]  /*2200*/  BSSY B0, `(.L_x_31) ;  /* 0x00007c0000007945 */ /* 0x000fe20003800000 */
[----:B------:R-:W-:-:S04]  /*2210*/  IMAD.WIDE R160, R18, 0x40, R152 ;  /* 0x0000004012a07825 */ /* 0x000fc800078e0298 */
[----:B------:R-:W-:Y:S02]  /*2220*/  IMAD.IADD R0, R3, 0x1, -R14 ;  /* 0x0000000103007824 */ /* 0x000fe400078e0a0e */
[----:B------:R-:W-:-:S03]  /*2230*/  IMAD.IADD R2, R159, 0x1, -R6 ;  /* 0x000000019f027824 */ /* 0x000fc600078e0a06 */
[----:B------:R-:W-:-:S04]  /*2240*/  ISETP.GT.AND P2, PT, R0, RZ, PT ;  /* 0x000000ff0000720c */ /* 0x000fc80003f44270 */
[----:B------:R-:W-:Y:S01]  /*2250*/  ISETP.GT.AND P1, PT, R2, RZ, P2 ;  /* 0x000000ff0200720c */ /* 0x000fe20001724270 */
[-C--:B0-----:R-:W-:Y:S02]  /*2260*/  IMAD R3, R161, R10.reuse, RZ ;  /* 0x0000000aa1037224 */ /* 0x081fe400078e02ff */
[----:B------:R-:W-:-:S04]  /*2270*/  IMAD.WIDE.U32 R168, R160, R10, R4 ;  /* 0x0000000aa0a87225 */ /* 0x000fc800078e0004 */
[----:B------:R-:W-:-:S04]  /*2280*/  IMAD R3, R160, R11, R3 ;  /* 0x0000000ba0037224 */ /* 0x000fc800078e0203 */
[----:B------:R-:W-:Y:S01]  /*2290*/  IMAD.IADD R173, R169, 0x1, R3 ;  /* 0x00000001a9ad7824 */ /* 0x000fe200078e0203 */
[----:B------:R-:W-:Y:S06]  /*22a0*/  @!P0 BRA `(.L_x_32) ;  /* 0x00000054009c8947 */ /* 0x000fec0003800000 */
[----:B------:R-:W0:Y:S01]  /*22b0*/  LDC.64 R20, c[0x0][0x5b8] ;  /* 0x00016e00ff147b82 */ /* 0x000e220000000a00 */
[----:B------:R-:W-:-:S07]  /*22c0*/  ULDC.64 UR4, c[0x0][0x5c0] ;  /* 0x0001700000047ab9 */ /* 0x000fce0000000a00 */
[----:B------:R-:W1:Y:S08]  /*22d0*/  LDC.64 R170, c[0x0][0x5b0] ;  /* 0x00016c00ffaa7b82 */ /* 0x000e700000000a00 */
[----:B------:R-:W2:Y:S01]  /*22e0*/  LDC.64 R8, c[0x0][0x5a8] ;  /* 0x00016a00ff087b82 */ /* 0x000ea20000000a00 */
[-C--:B0-----:R-:W-:Y:S02]  /*22f0*/  IMAD R6, R163, R20.reuse, RZ ;  /* 0x00000014a3067224 */ /* 0x081fe400078e02ff */
[----:B------:R-:W-:-:S04]  /*2300*/  IMAD.WIDE.U32 R4, R19, R20, R12 ;  /* 0x0000001413047225 */ /* 0x000fc800078e000c */
[----:B------:R-:W-:Y:S01]  /*2310*/  IMAD R167, R19, R21, R6 ;  /* 0x0000001513a77224 */ /* 0x000fe200078e0206 */
[----:B------:R-:W-:Y:S01]  /*2320*/  IADD3 R162, P0, R14, R4, RZ ;  /* 0x000000040ea27210 */ /* 0x000fe20007f1e0ff */
[----:B-1----:R-:W-:-:S03]  /*2330*/  IMAD R3, R161, R170, RZ ;  /* 0x000000aaa1037224 */ /* 0x002fc600078e02ff */
[----:B------:R-:W-:Y:S01]  /*2340*/  IADD3.X R163, R15, R5, R167, P0, !PT ;  /* 0x000000050fa37210 */ /* 0x000fe200007fe4a7 */
[C---:B------:R-:W-:Y:S02]  /*2350*/  IMAD R169, R160.reuse, R171, R3 ;  /* 0x000000aba0a97224 */ /* 0x040fe400078e0203 */
[----:B------:R-:W-:-:S04]  /*2360*/  IMAD.WIDE.U32 R4, R160, R170, R162 ;  /* 0x000000aaa0047225 */ /* 0x000fc800078e00a2 */
[----:B------:R-:W-:Y:S01]  /*2370*/  IMAD.IADD R3, R5, 0x1, R169 ;  /* 0x0000000105037824 */ /* 0x000fe200078e02a9 */
[----:B--2---:R-:W-:-:S04]  /*2380*/  LEA R6, P0, R4, R8, 0x1 ;  /* 0x0000000804067211 */ /* 0x004fc800078008ff */
[----:B------:R-:W-:-:S05]  /*2390*/  LEA.HI.X R7, R4, R9, R3, 0x1, P0 ;  /* 0x0000000904077211 */ /* 0x000fca00000f0c03 */
[----:B------:R0:W2:Y:S01]  /*23a0*/  @P1 LDG.E.LTC128B.U16 R3, desc[UR50][R6.64] ;  /* 0x0000003206031981 */ /* 0x0000a2000c1e1520 */
[----:B------:R-:W-:Y:S01]  /*23b0*/  IMAD.WIDE.U32 R4, R160, R170, R14 ;  /* 0x000000aaa0047225 */ /* 0x000fe200078e000e */
[----:B------:R-:W-:Y:S02]  /*23c0*/  BSSY B1, `(.L_x_33) ;  /* 0x0000014000017945 */ /* 0x000fe40003800000 */
[----:B------:R-:W-:-:S04]  /*23d0*/  IADD3 R164, P0, R12, R4, RZ ;  /* 0x000000040ca47210 */ /* 0x000fc80007f1e0ff */
[----:B------:R-:W-:Y:S02]  /*23e0*/  IADD3.X R165, R13, R169, R5, P0, !PT ;  /* 0x000000a90da57210 */ /* 0x000fe400007fe405 */
[----:B------:R-:W-:Y:S01]  /*23f0*/  LEA R4, P0, R168, UR4, 0x1 ;  /* 0x00000004a8047c11 */ /* 0x000fe2000f8008ff */
[----:B------:R-:W-:-:S03]  /*2400*/  IMAD.WIDE.U32 R164, R19, R20, R164 ;  /* 0x0000001413a47225 */ /* 0x000fc600078e00a4 */
[----:B------:R-:W-:Y:S02]  /*2410*/  LEA.HI.X R5, R168, UR5, R173, 0x1, P0 ;  /* 0x00000005a8057c11 */ /* 0x000fe400080f0cad */
[----:B------:R-:W-:Y:S01]  /*2420*/  ISETP.GT.AND P0, PT, R0, 0x1, PT ;  /* 0x000000010000780c */ /* 0x000fe20003f04270 */
[----:B0-----:R-:W-:Y:S01]  /*2430*/  IMAD.IADD R7, R167, 0x1, R165 ;  /* 0x00000001a7077824 */ /* 0x001fe200078e02a5 */
[----:B------:R-:W-:Y:S02]  /*2440*/  LEA R6, P4, R164, R8, 0x1 ;  /* 0x00000008a4067211 */ /* 0x000fe400078808ff */
[----:B------:R-:W-:Y:S02]  /*2450*/  ISETP.GT.AND P3, PT, R2, RZ, P0 ;  /* 0x000000ff0200720c */ /* 0x000fe40000764270 */
[----:B------:R-:W-:Y:S01]  /*2460*/  LEA.HI.X R7, R164, R9, R7, 0x1, P4 ;  /* 0x00000009a4077211 */ /* 0x000fe200020f0c07 */
[C---:B------:R-:W-:Y:S01]  /*2470*/  IMAD.SHL.U32 R164, R170.reuse, 0x8, RZ ;  /* 0x00000008aaa47824 */ /* 0x040fe200078e00ff */
[----:B------:R-:W-:Y:S01]  /*2480*/  SHF.L.U64.HI R165, R170, 0x3, R171 ;  /* 0x00000003aaa57819 */ /* 0x000fe200000102ab */
[----:B--2---:R-:W-:-:S05]  /*2490*/  HADD2.F32 R21, -RZ, R3.H0_H0 ;  /* 0x20000003ff157230 */ /* 0x004fca0000004100 */
[----:B------:R-:W-:-:S04]  /*24a0*/  FMUL R21, R21, R22 ;  /* 0x0000001615157220 */ /* 0x000fc80000400000 */
[----:B------:R-:W-:-:S05]  /*24b0*/  FFMA R21, R24, R23, R21 ;  /* 0x0000001718157223 */ /* 0x000fca0000000015 */
[----:B------:R-:W-:-:S05]  /*24c0*/  F2FP.F16.F32.PACK_AB R21, RZ, R21 ;  /* 0x00000015ff15723e */ /* 0x000fca00000000ff */
[----:B------:R0:W-:Y:S01]  /*24d0*/  @P1 STG.E.U16 desc[UR50][R4.64], R21 ;  /* 0x0000001504001986 */ /* 0x0001e2000c101532 */
[----:B------:R-:W-:Y:S05]  /*24e0*/  @!P3 BRA `(.L_x_34) ;  /* 0x000000000004b947 */ /* 0x000fea0003800000 */
[----:B------:R1:W5:Y:S02]  /*24f0*/  LDG.E.LTC128B.U16 R3, desc[UR50][R6.64+0x2] ;  /* 0x0000023206037981 */ /* 0x000364000c1e1520 */
.L_x_34:
[----:B------:R-:W-:Y:S05]  /*2500*/  BSYNC B1 ;  /* 0x0000000000017941 */ /* 0x000fea0003800000 */
.L_x_33:
[----:B0----5:R-:W-:Y:S01]  /*2510*/  HADD2.F32 R21, -RZ, R3.H0_H0 ;  /* 0x20000003ff157230 */ /* 0x021fe20000004100 */
[----:B------:R-:W-:Y:S01]  /*2520*/  ISETP.GT.AND P2, PT, R2, 0x8, P2 ;  /* 0x000000080200780c */ /* 0x000fe20001744270 */
[----:B------:R-:W-:-:S04]  /*2530*/  IMAD.WIDE.U32 R164, R160, R170, R164 ;  /* 0x000000aaa0a47225 */ /* 0x000fc800078e00a4 */
[----:B------:R-:W-:Y:S01]  /*2540*/  FMUL R18, R21, R22 ;  /* 0x0000001615127220 */ /* 0x000fe20000400000 */
[----:B------:R-:W-:Y:S01]  /*2550*/  IMAD.IADD R169, R169, 0x1, R165 ;  /* 0x00000001a9a97824 */ /* 0x000fe200078e02a5 */
[----:B------:R-:W-:Y:S02]  /*2560*/  IADD3 R21, P1, R162, R164, RZ ;  /* 0x000000a4a2157210 */ /* 0x000fe40007f3e0ff */
[----:B------:R-:W-:-:S03]  /*2570*/  FFMA R18, R25, R23, R18 ;  /* 0x0000001719127223 */ /* 0x000fc60000000012 */
[----:B------:R-:W-:Y:S01]  /*2580*/  IMAD.X R162, R169, 0x1, R163, P1 ;  /* 0x00000001a9a27824 */ /* 0x000fe200008e06a3 */
[C---:B------:R-:W-:Y:S02]  /*2590*/  LEA R24, P1, R21.reuse, R8, 0x1 ;  /* 0x0000000815187211 */ /* 0x040fe400078208ff */
[----:B------:R-:W-:Y:S02]  /*25a0*/  F2FP.F16.F32.PACK_AB R18, RZ, R18 ;  /* 0x00000012ff12723e */ /* 0x000fe400000000ff */
[----:B------:R-:W-:Y:S02]  /*25b0*/  LEA.HI.X R25, R21, R9, R162, 0x1, P1 ;  /* 0x0000000915197211 */ /* 0x000fe400008f0ca2 */
[----:B------:R-:W-:Y:S02]  /*25c0*/  PRMT R21, R18, 0x7610, R21 ;  /* 0x0000761012157816 */ /* 0x000fe40000000015 */
[----:B------:R-:W-:-:S03]  /*25d0*/  PRMT R18, R3, 0x7610, R18 ;  /* 0x0000761003127816 */ /* 0x000fc60000000012 */
[----:B------:R0:W-:Y:S04]  /*25e0*/  @P3 STG.E.U16 desc[UR50][R4.64+0x2], R21 ;  /* 0x0000021504003986 */ /* 0x0001e8000c101532 */
[----:B------:R-:W2:Y:S01]  /*25f0*/  @P2 LDG.E.LTC128B.U16 R18, desc[UR50][R24.64] ;  /* 0x0000003218122981 */ /* 0x000ea2000c1e1520 */
[----:B------:R-:W-:Y:S01]  /*2600*/  IADD3 R12, P1, P3, R12, R164, R14 ;  /* 0x000000a40c0c7210 */ /* 0x000fe20007b3e00e */
[----:B------:R-:W-:Y:S01]  /*2610*/  BSSY B1, `(.L_x_35) ;  /* 0x0000011000017945 */ /* 0x000fe20003800000 */
[C---:B------:R-:W-:Y:S02]  /*2620*/  SHF.L.U64.HI R11, R10.reuse, 0x4, R11 ;  /* 0x000000040a0b7819 */ /* 0x040fe4000001020b */
[----:B------:R-:W-:Y:S02]  /*2630*/  IADD3.X R13, R13, R169, R15, P1, P3 ;  /* 0x000000a90d0d7210 */ /* 0x000fe40000fe640f */
[----:B------:R-:W-:-:S02]  /*2640*/  LEA R10, P1, R10, R4, 0x4 ;  /* 0x000000040a0a7211 */ /* 0x000fc400078220ff */
[----:B------:R-:W-:Y:S01]  /*2650*/  ISETP.GT.AND P0, PT, R2, 0x8, P0 ;  /* 0x000000080200780c */ /* 0x000fe20000704270 */
[----:B0-----:R-:W-:-:S04]  /*2660*/  IMAD.WIDE.U32 R20, R19, R20, R12 ;  /* 0x0000001413147225 */ /* 0x001fc800078e000c */
[----:B------:R-:W-:Y:S01]  /*2670*/  IMAD.X R11, R11, 0x1, R5, P1 ;  /* 0x000000010b0b7824 */ /* 0x000fe200008e0605 */
[----:B------:R-:W-:Y:S01]  /*2680*/  LEA R8, P3, R20, R8, 0x1 ;  /* 0x0000000814087211 */ /* 0x000fe200078608ff */
[----:B------:R-:W-:-:S05]  /*2690*/  IMAD.IADD R12, R167, 0x1, R21 ;  /* 0x00000001a70c7824 */ /* 0x000fca00078e0215 */
[----:B------:R-:W-:Y:S01]  /*26a0*/  LEA.HI.X R9, R20, R9, R12, 0x1, P3 ;  /* 0x0000000914097211 */ /* 0x000fe200018f0c0c */
[----:B--2---:R-:W-:-:S05]  /*26b0*/  HADD2.F32 R3, -RZ, R18.H0_H0 ;  /* 0x20000012ff037230 */ /* 0x004fca0000004100 */
[----:B------:R-:W-:-:S04]  /*26c0*/  FMUL R3, R3, R22 ;  /* 0x0000001603037220 */ /* 0x000fc80000400000 */
[----:B------:R-:W-:-:S05]  /*26d0*/  FFMA R3, R26, R23, R3 ;  /* 0x000000171a037223 */ /* 0x000fca0000000003 */
[----:B------:R-:W-:-:S05]  /*26e0*/  F2FP.F16.F32.PACK_AB R3, RZ, R3 ;  /* 0x00000003ff03723e */ /* 0x000fca00000000ff */
[----:B------:R0:W-:Y:S01]  /*26f0*/  @P2 STG.E.U16 desc[UR50][R10.64], R3 ;  /* 0x000000030a002986 */ /* 0x0001e2000c101532 */
[----:B------:R-:W-:Y:S05]  /*2700*/  @!P0 BRA `(.L_x_36) ;  /* 0x0000000000048947 */ /* 0x000fea0003800000 */
[----:B------:R2:W5:Y:S02]  /*2710*/  LDG.E.LTC128B.U16 R18, desc[UR50][R8.64+0x2] ;  /* 0x0000023208127981 */ /* 0x000564000c1e1520 */
.L_x_36:
[----:B------:R-:W-:Y:S05]  /*2720*/  BSYNC B1 ;  /* 0x0000000000017941 */ /* 0x000fea0003800000 */
.L_x_35:
[----:B0----5:R-:W-:Y:S01]  /*2730*/  HADD2.F32 R3, -RZ, R18.H0_H0 ;  /* 0x20000012ff037230 */ /* 0x021fe20000004100 */
[----:B------:R-:W-:Y:S01]  /*2740*/  ISETP.GT.AND P1, PT, R0, 0x8, PT ;  /* 0x000000080000780c */ /* 0x000fe20003f24270 */
[----:B------:R-:W-:Y:S03]  /*2750*/  BSSY B1, `(.L_x_37) ;  /* 0x0000008000017945 */ /* 0x000fe60003800000 */
[----:B------:R-:W-:Y:S01]  /*2760*/  FMUL R12, R3, R22 ;  /* 0x00000016030c7220 */ /* 0x000fe20000400000 */
[----:B------:R-:W-:-:S03]  /*2770*/  ISETP.GT.AND P2, PT, R2, RZ, P1 ;  /* 0x000000ff0200720c */ /* 0x000fc60000f44270 */
[----:B------:R-:W-:-:S05]  /*2780*/  FFMA R12, R27, R23, R12 ;  /* 0x000000171b0c7223 */ /* 0x000fca000000000c */
[----:B------:R-:W-:-:S05]  /*2790*/  F2FP.F16.F32.PACK_AB R12, RZ, R12 ;  /* 0x0000000cff0c723e */ /* 0x000fca00000000ff */
[----:B------:R0:W-:Y:S01]  /*27a0*/  @P0 STG.E.U16 desc[UR50][R10.64+0x2], R12 ;  /* 0x0000020c0a000986 */ /* 0x0001e2000c101532 */
[----:B------:R-:W-:Y:S05]  /*27b0*/  @!P2 BRA `(.L_x_38) ;  /* 0x000000000004a947 */ /* 0x000fea0003800000 */
[----:B------:R3:W5:Y:S02]  /*27c0*/  LDG.E.LTC128B.U16 R18, desc[UR50][R6.64+0x10] ;  /* 0x0000103206127981 */ /* 0x000764000c1e1520 */
.L_x_38:
[----:B------:R-:W-:Y:S05]  /*27d0*/  BSYNC B1 ;  /* 0x0000000000017941 */ /* 0x000fea0003800000 */
.L_x_37:
[----:B-----5:R-:W-:Y:S01]  /*27e0*/  HADD2.F32 R3, -RZ, R18.H0_H0 ;  /* 0x20000012ff037230 */ /* 0x020fe20000004100 */
        /* <DEDUP_REMOVED lines=9> */
.L_x_40:
[----:B------:R-:W-:Y:S05]  /*2880*/  BSYNC B1 ;  /* 0x0000000000017941 */ /* 0x000fea0003800000 */
.L_x_39:
[----:B----45:R-:W-:Y:S01]  /*2890*/  HADD2.F32 R3, -RZ, R18.H0_H0 ;  /* 0x20000012ff037230 */ /* 0x030fe20000004100 */
[----:B------:R-:W-:Y:S01]  /*28a0*/  ISETP.GT.AND P1, PT, R2, 0x8, P1 ;  /* 0x000000080200780c */ /* 0x000fe20000f24270 */
[----:B------:R-:W-:Y:S03]  /*28b0*/  BSSY B1, `(.L_x_41) ;  /* 0x0000007000017945 */ /* 0x000fe60003800000 */
[----:B0-----:R-:W-:-:S04]  /*28c0*/  FMUL R12, R3, R22 ;  /* 0x00000016030c7220 */ /* 0x001fc80000400000 */
[----:B------:R-:W-:-:S05]  /*28d0*/  FFMA R12, R29, R23, R12 ;  /* 0x000000171d0c7223 */ /* 0x000fca000000000c */
[----:B------:R-:W-:-:S05]  /*28e0*/  F2FP.F16.F32.PACK_AB R12, RZ, R12 ;  /* 0x0000000cff0c723e */ /* 0x000fca00000000ff */
[----:B------:R0:W-:Y:S01]  /*28f0*/  @P3 STG.E.U16 desc[UR50][R4.64+0x12], R12 ;  /* 0x0000120c04003986 */ /* 0x0001e2000c101532 */
[----:B------:R-:W-:Y:S05]  /*2900*/  @!P1 BRA `(.L_x_42) ;  /* 0x0000000000049947 */ /* 0x000fea0003800000 */
[----:B------:R4:W5:Y:S02]  /*2910*/  LDG.E.LTC128B.U16 R18, desc[UR50][R8.64+0x10] ;  /* 0x0000103208127981 */ /* 0x000964000c1e1520 */
.L_x_42:
[----:B------:R-:W-:Y:S05]  /*2920*/  BSYNC B1 ;  /* 0x0000000000017941 */ /* 0x000fea0003800000 */
.L_x_41:
[----:B-----5:R-:W-:Y:S01]  /*2930*/  HADD2.F32 R3, -RZ, R18.H0_H0 ;  /* 0x20000012ff037230 */ /* 0x020fe20000004100 */
[----:B------:R-:W-:Y:S01]  /*2940*/  ISETP.GT.AND P0, PT, R2, 0x8, P0 ;  /* 0x000000080200780c */ /* 0x000fe20000704270 */
[----:B------:R-:W-:Y:S03]  /*2950*/  BSSY B1, `(.L_x_43) ;  /* 0x0000007000017945 */ /* 0x000fe60003800000 */
[----:B------:R-:W-:-:S04]  /*2960*/  FMUL R3, R3, R22 ;  /* 0x0000001603037220 */ /* 0x000fc80000400000 */
[----:B------:R-:W-:-:S05]  /*2970*/  FFMA R3, R30, R23, R3 ;  /* 0x000000171e037223 */ /* 0x000fca0000000003 */
[----:B------:R-:W-:-:S05]  /*2980*/  F2FP.F16.F32.PACK_AB R3, RZ, R3 ;  /* 0x00000003ff03723e */ /* 0x000fca00000000ff */
[----:B------:R0:W-:Y:S01]  /*2990*/  @P1 STG.E.U16 desc[UR50][R10.64+0x10], R3 ;  /* 0x000010030a001986 */ /* 0x0001e2000c101532 */
[----:B------:R-:W-:Y:S05]  /*29a0*/  @!P0 BRA `(.L_x_44) ;  /* 0x0000000000048947 */ /* 0x000fea0003800000 */
[----:B------:R0:W5:Y:S02]  /*29b0*/  LDG.E.LTC128B.U16 R18, desc[UR50][R8.64+0x12] ;  /* 0x0000123208127981 */ /* 0x000164000c1e1520 */
.L_x_44:
[----:B------:R-:W-:Y:S05]  /*29c0*/  BSYNC B1 ;  /* 0x0000000000017941 */ /* 0x000fea0003800000 */
.L_x_43:
        /* <DEDUP_REMOVED lines=10> */
.L_x_46:
[----:B------:R-:W-:Y:S05]  /*2a70*/  BSYNC B1 ;  /* 0x0000000000017941 */ /* 0x000fea0003800000 */
.L_x_45:
        /* <DEDUP_REMOVED lines=10> */
.L_x_48:
[----:B------:R-:W-:Y:S05]  /*2b20*/  BSYNC B1 ;  /* 0x0000000000017941 */ /* 0x000fea0003800000 */
.L_x_47:
[----:B0----5:R-:W-:Y:S01]  /*2b30*/  HADD2.F32 R3, -RZ, R18.H0_H0 ;  /* 0x20000012ff037230 */ /* 0x021fe20000004100 */
        /* <DEDUP_REMOVED lines=8> */
.L_x_50:
[----:B------:R-:W-:Y:S05]  /*2bc0*/  BSYNC B1 ;  /* 0x0000000000017941 */ /* 0x000fea0003800000 */
.L_x_49:
        /* <DEDUP_REMOVED lines=9> */
.L_x_52:
[----:B------:R-:W-:Y:S05]  /*2c60*/  BSYNC B1 ;  /* 0x0000000000017941 */ /* 0x000fea0003800000 */
.L_x_51:
        /* <DEDUP_REMOVED lines=10> */
.L_x_54:
[----:B------:R-:W-:Y:S05]  /*2d10*/  BSYNC B1 ;  /* 0x0000000000017941 */ /* 0x000fea0003800000 */
.L_x_53:
        /* <DEDUP_REMOVED lines=10> */
.L_x_56:
[----:B------:R-:W-:Y:S05]  /*2dc0*/  BSYNC B1 ;  /* 0x0000000000017941 */ /* 0x000fea0003800000 */
.L_x_55:
        /* <DEDUP_REMOVED lines=9> */
.L_x_58:
[----:B------:R-:W-:Y:S05]  /*2e60*/  BSYNC B1 ;  /* 0x0000000000017941 */ /* 0x000fea0003800000 */
.L_x_57:
        /* <DEDUP_REMOVED lines=9> */
.L_x_60:
[----:B------:R-:W-:Y:S05]  /*2f00*/  BSYNC B1 ;  /* 0x0000000000017941 */ /* 0x000fea0003800000 */
.L_x_59:
        /* <DEDUP_REMOVED lines=10> */
.L_x_62:
[----:B------:R-:W-:Y:S05]  /*2fb0*/  BSYNC B1 ;  /* 0x0000000000017941 */ /* 0x000fea0003800000 */
.L_x_61:
        /* <DEDUP_REMOVED lines=10> */
.L_x_64:
[----:B------:R-:W-:Y:S05]  /*3060*/  BSYNC B1 ;  /* 0x0000000000017941 */ /* 0x000fea0003800000 */
.L_x_63:
        /* <DEDUP_REMOVED lines=9> */
.L_x_66:
[----:B------:R-:W-:Y:S05]  /*3100*/  BSYNC B1 ;  /* 0x0000000000017941 */ /* 0x000fea0003800000 */
.L_x_65:
        /* <DEDUP_REMOVED lines=9> */
.L_x_68:
[----:B------:R-:W-:Y:S05]  /*31a0*/  BSYNC B1 ;  /* 0x0000000000017941 */ /* 0x000fea0003800000 */
.L_x_67:
        /* <DEDUP_REMOVED lines=10> */
.L_x_70:
[----:B------:R-:W-:Y:S05]  /*3250*/  BSYNC B1 ;  /* 0x0000000000017941 */ /* 0x000fea0003800000 */
.L_x_69:
        /* <DEDUP_REMOVED lines=10> */
.L_x_72:
[----:B------:R-:W-:Y:S05]  /*3300*/  BSYNC B1 ;  /* 0x0000000000017941 */ /* 0x000fea0003800000 */
.L_x_71:
        /* <DEDUP_REMOVED lines=9> */
.L_x_74:
[----:B------:R-:W-:Y:S05]  /*33a0*/  BSYNC B1 ;  /* 0x0000000000017941 */ /* 0x000fea0003800000 */
.L_x_73:
        /* <DEDUP_REMOVED lines=9> */
.L_x_76:
[----:B------:R-:W-:Y:S05]  /*3440*/  BSYNC B1 ;  /* 0x0000000000017941 */ /* 0x000fea0003800000 */
.L_x_75:
        /* <DEDUP_REMOVED lines=10> */
.L_x_78:
[----:B------:R-:W-:Y:S05]  /*34f0*/  BSYNC B1 ;  /* 0x0000000000017941 */ /* 0x000fea0003800000 */
.L_x_77:
        /* <DEDUP_REMOVED lines=10> */
.L_x_80:
[----:B------:R-:W-:Y:S05]  /*35a0*/  BSYNC B1 ;  /* 0x0000000000017941 */ /* 0x000fea0003800000 */
.L_x_79:
        /* <DEDUP_REMOVED lines=9> */
.L_x_82:
[----:B------:R-:W-:Y:S05]  /*3640*/  BSYNC B1 ;  /* 0x0000000000017941 */ /* 0x000fea0003800000 */
.L_x_81:
        /* <DEDUP_REMOVED lines=9> */
.L_x_84:
[----:B------:R-:W-:Y:S05]  /*36e0*/  BSYNC B1 ;  /* 0x0000000000017941 */ /* 0x000fea0003800000 */
.L_x_83:
        /* <DEDUP_REMOVED lines=10> */
.L_x_86:
[----:B------:R-:W-:Y:S05]  /*3790*/  BSYNC B1 ;  /* 0x0000000000017941 */ /* 0x000fea0003800000 */
.L_x_85:
        /* <DEDUP_REMOVED lines=10> */
.L_x_88:
[----:B------:R-:W-:Y:S05]  /*3840*/  BSYNC B1 ;  /* 0x0000000000017941 */ /* 0x000fea0003800000 */
.L_x_87:
        /* <DEDUP_REMOVED lines=9> */
.L_x_90:
[----:B------:R-:W-:Y:S05]  /*38e0*/  BSYNC B1 ;  /* 0x0000000000017941 */ /* 0x000fea0003800000 */
.L_x_89:
        /* <DEDUP_REMOVED lines=9> */
.L_x_92:
[----:B------:R-:W-:Y:S05]  /*3980*/  BSYNC B1 ;  /* 0x0000000000017941 */ /* 0x000fea0003800000 */
.L_x_91:
        /* <DEDUP_REMOVED lines=10> */
.L_x_94:
[----:B------:R-:W-:Y:S05]  /*3a30*/  BSYNC B1 ;  /* 0x0000000000017941 */ /* 0x000fea0003800000 */
.L_x_93:
        /* <DEDUP_REMOVED lines=10> */
.L_x_96:
[----:B------:R-:W-:Y:S05]  /*3ae0*/  BSYNC B1 ;  /* 0x0000000000017941 */ /* 0x000fea0003800000 */
.L_x_95:
        /* <DEDUP_REMOVED lines=9> */
.L_x_98:
[----:B------:R-:W-:Y:S05]  /*3b80*/  BSYNC B1 ;  /* 0x0000000000017941 */ /* 0x000fea0003800000 */
.L_x_97:
        /* <DEDUP_REMOVED lines=9> */
.L_x_100:
[----:B------:R-:W-:Y:S05]  /*3c20*/  BSYNC B1 ;  /* 0x0000000000017941 */ /* 0x000fea0003800000 */
.L_x_99:
        /* <DEDUP_REMOVED lines=10> */
.L_x_102:
[----:B------:R-:W-:Y:S05]  /*3cd0*/  BSYNC B1 ;  /* 0x0000000000017941 */ /* 0x000fea0003800000 */
.L_x_101:
        /* <DEDUP_REMOVED lines=10> */
.L_x_104:
[----:B------:R-:W-:Y:S05]  /*3d80*/  BSYNC B1 ;  /* 0x0000000000017941 */ /* 0x000fea0003800000 */
.L_x_103:
        /* <DEDUP_REMOVED lines=9> */
.L_x_106:
[----:B------:R-:W-:Y:S05]  /*3e20*/  BSYNC B1 ;  /* 0x0000000000017941 */ /* 0x000fea0003800000 */
.L_x_105:
        /* <DEDUP_REMOVED lines=9> */
.L_x_108:
[----:B------:R-:W-:Y:S05]  /*3ec0*/  BSYNC B1 ;  /* 0x0000000000017941 */ /* 0x000fea0003800000 */
.L_x_107:
        /* <DEDUP_REMOVED lines=10> */
.L_x_110:
[----:B------:R-:W-:Y:S05]  /*3f70*/  BSYNC B1 ;  /* 0x0000000000017941 */ /* 0x000fea0003800000 */
.L_x_109:
        /* <DEDUP_REMOVED lines=10> */
.L_x_112:
[----:B------:R-:W-:Y:S05]  /*4020*/  BSYNC B1 ;  /* 0x0000000000017941 */ /* 0x000fea0003800000 */
.L_x_111:
        /* <DEDUP_REMOVED lines=9> */
.L_x_114:
[----:B------:R-:W-:Y:S05]  /*40c0*/  BSYNC B1 ;  /* 0x0000000000017941 */ /* 0x000fea0003800000 */
.L_x_113:
        /* <DEDUP_REMOVED lines=9> */
.L_x_116:
[----:B------:R-:W-:Y:S05]  /*4160*/  BSYNC B1 ;  /* 0x0000000000017941 */ /* 0x000fea0003800000 */
.L_x_115:
        /* <DEDUP_REMOVED lines=10> */
.L_x_118:
[----:B------:R-:W-:Y:S05]  /*4210*/  BSYNC B1 ;  /* 0x0000000000017941 */ /* 0x000fea0003800000 */
.L_x_117:
        /* <DEDUP_REMOVED lines=10> */
.L_x_120:
[----:B------:R-:W-:Y:S05]  /*42c0*/  BSYNC B1 ;  /* 0x0000000000017941 */ /* 0x000fea0003800000 */
.L_x_119:
        /* <DEDUP_REMOVED lines=9> */
.L_x_122:
[----:B------:R-:W-:Y:S05]  /*4360*/  BSYNC B1 ;  /* 0x0000000000017941 */ /* 0x000fea0003800000 */
.L_x_121:
        /* <DEDUP_REMOVED lines=9> */
.L_x_124:
[----:B------:R-:W-:Y:S05]  /*4400*/  BSYNC B1 ;  /* 0x0000000000017941 */ /* 0x000fea0003800000 */
.L_x_123:
        /* <DEDUP_REMOVED lines=10> */
.L_x_126:
[----:B------:R-:W-:Y:S05]  /*44b0*/  BSYNC B1 ;  /* 0x0000000000017941 */ /* 0x000fea0003800000 */
.L_x_125:
        /* <DEDUP_REMOVED lines=10> */
.L_x_128:
[----:B------:R-:W-:Y:S05]  /*4560*/  BSYNC B1 ;  /* 0x0000000000017941 */ /* 0x000fea0003800000 */
.L_x_127:
        /* <DEDUP_REMOVED lines=9> */
.L_x_130:
[----:B------:R-:W-:Y:S05]  /*4600*/  BSYNC B1 ;  /* 0x0000000000017941 */ /* 0x000fea0003800000 */
.L_x_129:
        /* <DEDUP_REMOVED lines=9> */
.L_x_132:
[----:B------:R-:W-:Y:S05]  /*46a0*/  BSYNC B1 ;  /* 0x0000000000017941 */ /* 0x000fea0003800000 */
.L_x_131:
        /* <DEDUP_REMOVED lines=10> */
.L_x_134:
[----:B------:R-:W-:Y:S05]  /*4750*/  BSYNC B1 ;  /* 0x0000000000017941 */ /* 0x000fea0003800000 */
.L_x_133:
        /* <DEDUP_REMOVED lines=10> */
.L_x_136:
[----:B------:R-:W-:Y:S05]  /*4800*/  BSYNC B1 ;  /* 0x0000000000017941 */ /* 0x000fea0003800000 */
.L_x_135:
        /* <DEDUP_REMOVED lines=9> */
.L_x_138:
[----:B------:R-:W-:Y:S05]  /*48a0*/  BSYNC B1 ;  /* 0x0000000000017941 */ /* 0x000fea0003800000 */
.L_x_137:
        /* <DEDUP_REMOVED lines=9> */
.L_x_140:
[----:B------:R-:W-:Y:S05]  /*4940*/  BSYNC B1 ;  /* 0x0000000000017941 */ /* 0x000fea0003800000 */
.L_x_139:
        /* <DEDUP_REMOVED lines=10> */
.L_x_142:
[----:B------:R-:W-:Y:S05]  /*49f0*/  BSYNC B1 ;  /* 0x0000000000017941 */ /* 0x000fea0003800000 */
.L_x_141:
        /* <DEDUP_REMOVED lines=10> */
.L_x_144:
[----:B------:R-:W-:Y:S05]  /*4aa0*/  BSYNC B1 ;  /* 0x0000000000017941 */ /* 0x000fea0003800000 */
.L_x_143:
        /* <DEDUP_REMOVED lines=9> */
.L_x_146:
[----:B------:R-:W-:Y:S05]  /*4b40*/  BSYNC B1 ;  /* 0x0000000000017941 */ /* 0x000fea0003800000 */
.L_x_145:
        /* <DEDUP_REMOVED lines=9> */
.L_x_148:
[----:B------:R-:W-:Y:S05]  /*4be0*/  BSYNC B1 ;  /* 0x0000000000017941 */ /* 0x000fea0003800000 */
.L_x_147:
        /* <DEDUP_REMOVED lines=10> */
.L_x_150:
[----:B------:R-:W-:Y:S05]  /*4c90*/  BSYNC B1 ;  /* 0x0000000000017941 */ /* 0x000fea0003800000 */
.L_x_149:
        /* <DEDUP_REMOVED lines=10> */
.L_x_152:
[----:B------:R-:W-:Y:S05]  /*4d40*/  BSYNC B1 ;  /* 0x0000000000017941 */ /* 0x000fea0003800000 */
.L_x_151:
        /* <DEDUP_REMOVED lines=9> */
.L_x_154:
[----:B------:R-:W-:Y:S05]  /*4de0*/  BSYNC B1 ;  /* 0x0000000000017941 */ /* 0x000fea0003800000 */
.L_x_153:
        /* <DEDUP_REMOVED lines=9> */
.L_x_156:
[----:B------:R-:W-:Y:S05]  /*4e80*/  BSYNC B1 ;  /* 0x0000000000017941 */ /* 0x000fea0003800000 */
.L_x_155:
        /* <DEDUP_REMOVED lines=10> */
.L_x_158:
[----:B------:R-:W-:Y:S05]  /*4f30*/  BSYNC B1 ;  /* 0x0000000000017941 */ /* 0x000fea0003800000 */
.L_x_157:
        /* <DEDUP_REMOVED lines=10> */
.L_x_160:
[----:B------:R-:W-:Y:S05]  /*4fe0*/  BSYNC B1 ;  /* 0x0000000000017941 */ /* 0x000fea0003800000 */
.L_x_159:
        /* <DEDUP_REMOVED lines=9> */
.L_x_162:
[----:B------:R-:W-:Y:S05]  /*5080*/  BSYNC B1 ;  /* 0x0000000000017941 */ /* 0x000fea0003800000 */
.L_x_161:
        /* <DEDUP_REMOVED lines=9> */
.L_x_164:
[----:B------:R-:W-:Y:S05]  /*5120*/  BSYNC B1 ;  /* 0x0000000000017941 */ /* 0x000fea0003800000 */
.L_x_163:
        /* <DEDUP_REMOVED lines=10> */
.L_x_166:
[----:B------:R-:W-:Y:S05]  /*51d0*/  BSYNC B1 ;  /* 0x0000000000017941 */ /* 0x000fea0003800000 */
.L_x_165:
        /* <DEDUP_REMOVED lines=10> */
.L_x_168:
[----:B------:R-:W-:Y:S05]  /*5280*/  BSYNC B1 ;  /* 0x0000000000017941 */ /* 0x000fea0003800000 */
.L_x_167:
        /* <DEDUP_REMOVED lines=9> */
.L_x_170:
[----:B------:R-:W-:Y:S05]  /*5320*/  BSYNC B1 ;  /* 0x0000000000017941 */ /* 0x000fea0003800000 */
.L_x_169:
        /* <DEDUP_REMOVED lines=9> */
.L_x_172:
[----:B------:R-:W-:Y:S05]  /*53c0*/  BSYNC B1 ;  /* 0x0000000000017941 */ /* 0x000fea0003800000 */
.L_x_171:
        /* <DEDUP_REMOVED lines=10> */
.L_x_174:
[----:B------:R-:W-:Y:S05]  /*5470*/  BSYNC B1 ;  /* 0x0000000000017941 */ /* 0x000fea0003800000 */
.L_x_173:
        /* <DEDUP_REMOVED lines=10> */
.L_x_176:
[----:B------:R-:W-:Y:S05]  /*5520*/  BSYNC B1 ;  /* 0x0000000000017941 */ /* 0x000fea0003800000 */
.L_x_175:
        /* <DEDUP_REMOVED lines=9> */
.L_x_178:
[----:B------:R-:W-:Y:S05]  /*55c0*/  BSYNC B1 ;  /* 0x0000000000017941 */ /* 0x000fea0003800000 */
.L_x_177:
        /* <DEDUP_REMOVED lines=9> */
.L_x_180:
[----:B------:R-:W-:Y:S05]  /*5660*/  BSYNC B1 ;  /* 0x0000000000017941 */ /* 0x000fea0003800000 */
.L_x_179:
        /* <DEDUP_REMOVED lines=10> */
.L_x_182:
[----:B------:R-:W-:Y:S05]  /*5710*/  BSYNC B1 ;  /* 0x0000000000017941 */ /* 0x000fea0003800000 */
.L_x_181:
        /* <DEDUP_REMOVED lines=10> */
.L_x_184:
[----:B------:R-:W-:Y:S05]  /*57c0*/  BSYNC B1 ;  /* 0x0000000000017941 */ /* 0x000fea0003800000 */
.L_x_183:
        /* <DEDUP_REMOVED lines=9> */
.L_x_186:
[----:B------:R-:W-:Y:S05]  /*5860*/  BSYNC B1 ;  /* 0x0000000000017941 */ /* 0x000fea0003800000 */
.L_x_185:
        /* <DEDUP_REMOVED lines=9> */
.L_x_188:
[----:B------:R-:W-:Y:S05]  /*5900*/  BSYNC B1 ;  /* 0x0000000000017941 */ /* 0x000fea0003800000 */
.L_x_187:
        /* <DEDUP_REMOVED lines=10> */
.L_x_190:
[----:B------:R-:W-:Y:S05]  /*59b0*/  BSYNC B1 ;  /* 0x0000000000017941 */ /* 0x000fea0003800000 */
.L_x_189:
        /* <DEDUP_REMOVED lines=10> */
.L_x_192:
[----:B------:R-:W-:Y:S05]  /*5a60*/  BSYNC B1 ;  /* 0x0000000000017941 */ /* 0x000fea0003800000 */
.L_x_191:
        /* <DEDUP_REMOVED lines=9> */
.L_x_194:
[----:B------:R-:W-:Y:S05]  /*5b00*/  BSYNC B1 ;  /* 0x0000000000017941 */ /* 0x000fea0003800000 */
.L_x_193:
        /* <DEDUP_REMOVED lines=9> */
.L_x_196:
[----:B------:R-:W-:Y:S05]  /*5ba0*/  BSYNC B1 ;  /* 0x0000000000017941 */ /* 0x000fea0003800000 */
.L_x_195:
        /* <DEDUP_REMOVED lines=10> */
.L_x_198:
[----:B------:R-:W-:Y:S05]  /*5c50*/  BSYNC B1 ;  /* 0x0000000000017941 */ /* 0x000fea0003800000 */
.L_x_197:
        /* <DEDUP_REMOVED lines=10> */
.L_x_200:
[----:B------:R-:W-:Y:S05]  /*5d00*/  BSYNC B1 ;  /* 0x0000000000017941 */ /* 0x000fea0003800000 */
.L_x_199:
        /* <DEDUP_REMOVED lines=9> */
.L_x_202:
[----:B------:R-:W-:Y:S05]  /*5da0*/  BSYNC B1 ;  /* 0x0000000000017941 */ /* 0x000fea0003800000 */
.L_x_201:
        /* <DEDUP_REMOVED lines=9> */
.L_x_204:
[----:B------:R-:W-:Y:S05]  /*5e40*/  BSYNC B1 ;  /* 0x0000000000017941 */ /* 0x000fea0003800000 */
.L_x_203:
        /* <DEDUP_REMOVED lines=10> */
.L_x_206:
[----:B------:R-:W-:Y:S05]  /*5ef0*/  BSYNC B1 ;  /* 0x0000000000017941 */ /* 0x000fea0003800000 */
.L_x_205:
        /* <DEDUP_REMOVED lines=10> */
.L_x_208:
[----:B------:R-:W-:Y:S05]  /*5fa0*/  BSYNC B1 ;  /* 0x0000000000017941 */ /* 0x000fea0003800000 */
.L_x_207:
        /* <DEDUP_REMOVED lines=9> */
.L_x_210:
[----:B------:R-:W-:Y:S05]  /*6040*/  BSYNC B1 ;  /* 0x0000000000017941 */ /* 0x000fea0003800000 */
.L_x_209:
        /* <DEDUP_REMOVED lines=9> */
.L_x_212:
[----:B------:R-:W-:Y:S05]  /*60e0*/  BSYNC B1 ;  /* 0x0000000000017941 */ /* 0x000fea0003800000 */
.L_x_211:
        /* <DEDUP_REMOVED lines=10> */
.L_x_214:
[----:B------:R-:W-:Y:S05]  /*6190*/  BSYNC B1 ;  /* 0x0000000000017941 */ /* 0x000fea0003800000 */
.L_x_213:
        /* <DEDUP_REMOVED lines=10> */
.L_x_216:
[----:B------:R-:W-:Y:S05]  /*6240*/  BSYNC B1 ;  /* 0x0000000000017941 */ /* 0x000fea0003800000 */
.L_x_215:
        /* <DEDUP_REMOVED lines=9> */
.L_x_218:
[----:B------:R-:W-:Y:S05]  /*62e0*/  BSYNC B1 ;  /* 0x0000000000017941 */ /* 0x000fea0003800000 */
.L_x_217:
        /* <DEDUP_REMOVED lines=9> */
.L_x_220:
[----:B------:R-:W-:Y:S05]  /*6380*/  BSYNC B1 ;  /* 0x0000000000017941 */ /* 0x000fea0003800000 */
.L_x_219:
        /* <DEDUP_REMOVED lines=10> */
.L_x_222:
[----:B------:R-:W-:Y:S05]  /*6430*/  BSYNC B1 ;  /* 0x0000000000017941 */ /* 0x000fea0003800000 */
.L_x_221:
        /* <DEDUP_REMOVED lines=10> */
.L_x_224:
[----:B------:R-:W-:Y:S05]  /*64e0*/  BSYNC B1 ;  /* 0x0000000000017941 */ /* 0x000fea0003800000 */
.L_x_223:
        /* <DEDUP_REMOVED lines=9> */
.L_x_226:
[----:B------:R-:W-:Y:S05]  /*6580*/  BSYNC B1 ;  /* 0x0000000000017941 */ /* 0x000fea0003800000 */
.L_x_225:
        /* <DEDUP_REMOVED lines=9> */
.L_x_228:
[----:B------:R-:W-:Y:S05]  /*6620*/  BSYNC B1 ;  /* 0x0000000000017941 */ /* 0x000fea0003800000 */
.L_x_227:
        /* <DEDUP_REMOVED lines=10> */
.L_x_230:
[----:B------:R-:W-:Y:S05]  /*66d0*/  BSYNC B1 ;  /* 0x0000000000017941 */ /* 0x000fea0003800000 */
.L_x_229:
        /* <DEDUP_REMOVED lines=10> */
.L_x_232:
[----:B------:R-:W-:Y:S05]  /*6780*/  BSYNC B1 ;  /* 0x0000000000017941 */ /* 0x000fea0003800000 */
.L_x_231:
        /* <DEDUP_REMOVED lines=9> */
.L_x_234:
[----:B------:R-:W-:Y:S05]  /*6820*/  BSYNC B1 ;  /* 0x0000000000017941 */ /* 0x000fea0003800000 */
.L_x_233:
        /* <DEDUP_REMOVED lines=9> */
.L_x_236:
[----:B------:R-:W-:Y:S05]  /*68c0*/  BSYNC B1 ;  /* 0x0000000000017941 */ /* 0x000fea0003800000 */
.L_x_235:
        /* <DEDUP_REMOVED lines=10> */
.L_x_238:
[----:B------:R-:W-:Y:S05]  /*6970*/  BSYNC B1 ;  /* 0x0000000000017941 */ /* 0x000fea0003800000 */
.L_x_237:
        /* <DEDUP_REMOVED lines=10> */
.L_x_240:
[----:B------:R-:W-:Y:S05]  /*6a20*/  BSYNC B1 ;  /* 0x0000000000017941 */ /* 0x000fea0003800000 */
.L_x_239:
        /* <DEDUP_REMOVED lines=9> */
.L_x_242:
[----:B------:R-:W-:Y:S05]  /*6ac0*/  BSYNC B1 ;  /* 0x0000000000017941 */ /* 0x000fea0003800000 */
.L_x_241:
        /* <DEDUP_REMOVED lines=9> */
.L_x_244:
[----:B------:R-:W-:Y:S05]  /*6b60*/  BSYNC B1 ;  /* 0x0000000000017941 */ /* 0x000fea0003800000 */
.L_x_243:
        /* <DEDUP_REMOVED lines=10> */
.L_x_246:
[----:B------:R-:W-:Y:S05]  /*6c10*/  BSYNC B1 ;  /* 0x0000000000017941 */ /* 0x000fea0003800000 */
.L_x_245:
        /* <DEDUP_REMOVED lines=10> */
.L_x_248:
[----:B------:R-:W-:Y:S05]  /*6cc0*/  BSYNC B1 ;  /* 0x0000000000017941 */ /* 0x000fea0003800000 */
.L_x_247:
        /* <DEDUP_REMOVED lines=9> */
.L_x_250:
[----:B------:R-:W-:Y:S05]  /*6d60*/  BSYNC B1 ;  /* 0x0000000000017941 */ /* 0x000fea0003800000 */
.L_x_249:
        /* <DEDUP_REMOVED lines=9> */
.L_x_252:
[----:B------:R-:W-:Y:S05]  /*6e00*/  BSYNC B1 ;  /* 0x0000000000017941 */ /* 0x000fea0003800000 */
.L_x_251:
        /* <DEDUP_REMOVED lines=10> */
.L_x_254:
[----:B------:R-:W-:Y:S05]  /*6eb0*/  BSYNC B1 ;  /* 0x0000000000017941 */ /* 0x000fea0003800000 */
.L_x_253:
        /* <DEDUP_REMOVED lines=10> */
.L_x_256:
[----:B------:R-:W-:Y:S05]  /*6f60*/  BSYNC B1 ;  /* 0x0000000000017941 */ /* 0x000fea0003800000 */
.L_x_255:
        /* <DEDUP_REMOVED lines=9> */
.L_x_258:
[----:B------:R-:W-:Y:S05]  /*7000*/  BSYNC B1 ;  /* 0x0000000000017941 */ /* 0x000fea0003800000 */
.L_x_257:
        /* <DEDUP_REMOVED lines=9> */
.L_x_260:
[----:B------:R-:W-:Y:S05]  /*70a0*/  BSYNC B1 ;  /* 0x0000000000017941 */ /* 0x000fea0003800000 */
.L_x_259:
        /* <DEDUP_REMOVED lines=10> */
.L_x_262:
[----:B------:R-:W-:Y:S05]  /*7150*/  BSYNC B1 ;  /* 0x0000000000017941 */ /* 0x000fea0003800000 */
.L_x_261:
        /* <DEDUP_REMOVED lines=10> */
.L_x_264:
[----:B------:R-:W-:Y:S05]  /*7200*/  BSYNC B1 ;  /* 0x0000000000017941 */ /* 0x000fea0003800000 */
.L_x_263:
        /* <DEDUP_REMOVED lines=9> */
.L_x_266:
[----:B------:R-:W-:Y:S05]  /*72a0*/  BSYNC B1 ;  /* 0x0000000000017941 */ /* 0x000fea0003800000 */
.L_x_265:
        /* <DEDUP_REMOVED lines=9> */
.L_x_268:
[----:B------:R-:W-:Y:S05]  /*7340*/  BSYNC B1 ;  /* 0x0000000000017941 */ /* 0x000fea0003800000 */
.L_x_267:
        /* <DEDUP_REMOVED lines=10> */
.L_x_270:
[----:B------:R-:W-:Y:S05]  /*73f0*/  BSYNC B1 ;  /* 0x0000000000017941 */ /* 0x000fea0003800000 */
.L_x_269:
        /* <DEDUP_REMOVED lines=10> */
.L_x_272:
[----:B------:R-:W-:Y:S05]  /*74a0*/  BSYNC B1 ;  /* 0x0000000000017941 */ /* 0x000fea0003800000 */
.L_x_271:
        /* <DEDUP_REMOVED lines=9> */
.L_x_274:
[----:B------:R-:W-:Y:S05]  /*7540*/  BSYNC B1 ;  /* 0x0000000000017941 */ /* 0x000fea0003800000 */
.L_x_273:
        /* <DEDUP_REMOVED lines=9> */
.L_x_276:
[----:B------:R-:W-:Y:S05]  /*75e0*/  BSYNC B1 ;  /* 0x0000000000017941 */ /* 0x000fea0003800000 */
.L_x_275:
        /* <DEDUP_REMOVED lines=10> */
.L_x_278:
[----:B------:R-:W-:Y:S05]  /*7690*/  BSYNC B1 ;  /* 0x0000000000017941 */ /* 0x000fea0003800000 */
.L_x_277:
        /* <DEDUP_REMOVED lines=10> */
.L_x_280:
[----:B------:R-:W-:Y:S05]  /*7740*/  BSYNC B1 ;  /* 0x0000000000017941 */ /* 0x000fea0003800000 */
.L_x_279:
        /* <DEDUP_REMOVED lines=9> */
.L_x_282:
[----:B------:R-:W-:Y:S05]  /*77e0*/  BSYNC B1 ;  /* 0x0000000000017941 */ /* 0x000fea0003800000 */
.L_x_281:
[----:B-----5:R-:W-:Y:S01]  /*77f0*/  HADD2.F32 R3, -RZ, R18.H0_H0 ;  /* 0x20000012ff037230 */ /* 0x020fe20000004100 */
[----:B------:R-:W-:Y:S01]  /*7800*/  ISETP.GT.AND P0, PT, R2, 0x8, P0 ;  /* 0x000000080200780c */ /* 0x000fe20000704270 */
[----:B0-----:R-:W-:Y:S01]  /*7810*/  @P1 IMAD.MOV.U32 R4, RZ, RZ, R10 ;  /* 0x000000ffff041224 */ /* 0x001fe200078e000a */
[----:B------:R-:W-:Y:S01]  /*7820*/  BSSY B1, `(.L_x_283) ;  /* 0x0000008000017945 */ /* 0x000fe20003800000 */
[----:B------:R-:W-:Y:S02]  /*7830*/  @P1 IMAD.MOV.U32 R5, RZ, RZ, R11 ;  /* 0x000000ffff051224 */ /* 0x000fe400078e000b */
[----:B------:R-:W-:-:S04]  /*7840*/  FMUL R3, R3, R22 ;  /* 0x0000001603037220 */ /* 0x000fc80000400000 */
[----:B------:R-:W-:-:S05]  /*7850*/  FFMA R3, R150, R23, R3 ;  /* 0x0000001796037223 */ /* 0x000fca0000000003 */
[----:B------:R-:W-:-:S05]  /*7860*/  F2FP.F16.F32.PACK_AB R3, RZ, R3 ;  /* 0x00000003ff03723e */ /* 0x000fca00000000ff */
[----:B------:R0:W-:Y:S01]  /*7870*/  @P1 STG.E.U16 desc[UR50][R4.64+0x1f0], R3 ;  /* 0x0001f00304001986 */ /* 0x0001e2000c101532 */
[----:B------:R-:W-:Y:S05]  /*7880*/  @!P0 BRA `(.L_x_284) ;  /* 0x0000000000048947 */ /* 0x000fea0003800000 */
[----:B------:R0:W5:Y:S02]  /*7890*/  LDG.E.LTC128B.U16 R18, desc[UR50][R8.64+0x1f2] ;  /* 0x0001f23208127981 */ /* 0x000164000c1e1520 */
.L_x_284:
[----:B------:R-:W-:Y:S05]  /*78a0*/  BSYNC B1 ;  /* 0x0000000000017941 */ /* 0x000fea0003800000 */
.L_x_283:
[----:B------:R-:W-:Y:S05]  /*78b0*/  @!P0 BRA `(.L_x_285) ;  /* 0x0000002400508947 */ /* 0x000fea0003800000 */
[----:B0----5:R-:W-:-:S05]  /*78c0*/  HADD2.F32 R3, -RZ, R18.H0_H0 ;  /* 0x20000012ff037230 */ /* 0x021fca0000004100 */
[----:B------:R-:W-:-:S04]  /*78d0*/  FMUL R0, R3, R22 ;  /* 0x0000001603007220 */ /* 0x000fc80000400000 */
[----:B------:R-:W-:-:S05]  /*78e0*/  FFMA R0, R151, R23, R0 ;  /* 0x0000001797007223 */ /* 0x000fca0000000000 */
[----:B------:R-:W-:-:S05]  /*78f0*/  F2FP.F16.F32.PACK_AB R0, RZ, R0 ;  /* 0x00000000ff00723e */ /* 0x000fca00000000ff */
[----:B------:R0:W-:Y:S01]  /*7900*/  STG.E.U16 desc[UR50][R10.64+0x1f2], R0 ;  /* 0x0001f2000a007986 */ /* 0x0001e2000c101532 */
[----:B------:R-:W-:Y:S05]  /*7910*/  BRA `(.L_x_285) ;  /* 0x0000002400387947 */ /* 0x000fea0003800000 */
.L_x_32:
[----:B------:R-:W-:Y:S01]  /*7920*/  ISETP.GT.AND P0, PT, R0, 0x1, PT ;  /* 0x000000010000780c */ /* 0x000fe20003f04270 */
[----:B------:R-:W-:Y:S01]  /*7930*/  ULDC.64 UR4, c[0x0][0x5c0] ;  /* 0x0001700000047ab9 */ /* 0x000fe20000000a00 */
[-C--:B------:R-:W-:Y:S01]  /*7940*/  FMUL R24, R24, R23.reuse ;  /* 0x0000001718187220 */ /* 0x080fe20000400000 */
[-C--:B------:R-:W-:Y:S01]  /*7950*/  FMUL R25, R25, R23.reuse ;  /* 0x0000001719197220 */ /* 0x080fe20000400000 */
[----:B------:R-:W-:Y:S01]  /*7960*/  ISETP.GT.AND P3, PT, R2, RZ, P0 ;  /* 0x000000ff0200720c */ /* 0x000fe20000764270 */
[-C--:B------:R-:W-:Y:S01]  /*7970*/  FMUL R26, R26, R23.reuse ;  /* 0x000000171a1a7220 */ /* 0x080fe20000400000 */
[----:B------:R-:W-:Y:S01]  /*7980*/  LEA R4, P4, R168, UR4, 0x1 ;  /* 0x00000004a8047c11 */ /* 0x000fe2000f8808ff */
[-C--:B------:R-:W-:Y:S01]  /*7990*/  FMUL R27, R27, R23.reuse ;  /* 0x000000171b1b7220 */ /* 0x080fe20000400000 */
[----:B------:R-:W-:Y:S01]  /*79a0*/  F2FP.F16.F32.PACK_AB R24, RZ, R24 ;  /* 0x00000018ff18723e */ /* 0x000fe200000000ff */
[-C--:B------:R-:W-:Y:S01]  /*79b0*/  FMUL R28, R28, R23.reuse ;  /* 0x000000171c1c7220 */ /* 0x080fe20000400000 */
[----:B------:R-:W-:Y:S01]  /*79c0*/  LEA.HI.X R5, R168, UR5, R173, 0x1, P4 ;  /* 0x00000005a8057c11 */ /* 0x000fe2000a0f0cad */
[----:B------:R-:W-:Y:S01]  /*79d0*/  FMUL R29, R29, R23 ;  /* 0x000000171d1d7220 */ /* 0x000fe20000400000 */
[----:B------:R-:W-:Y:S01]  /*79e0*/  F2FP.F16.F32.PACK_AB R25, RZ, R25 ;  /* 0x00000019ff19723e */ /* 0x000fe200000000ff */
[-C--:B------:R-:W-:Y:S01]  /*79f0*/  FMUL R30, R30, R23.reuse ;  /* 0x000000171e1e7220 */ /* 0x080fe20000400000 */
[C---:B------:R-:W-:Y:S01]  /*7a00*/  SHF.L.U64.HI R11, R10.reuse, 0x4, R11 ;  /* 0x000000040a0b7819 */ /* 0x040fe2000001020b */
[----:B------:R-:W-:Y:S01]  /*7a10*/  @P1 STG.E.U16 desc[UR50][R4.64], R24 ;  /* 0x0000001804001986 */ /* 0x000fe2000c101532 */
[----:B------:R-:W-:Y:S01]  /*7a20*/  LEA R6, P4, R10, R4, 0x4 ;  /* 0x000000040a067211 */ /* 0x000fe200078820ff */
[-C--:B------:R-:W-:Y:S01]  /*7a30*/  FMUL R31, R31, R23.reuse ;  /* 0x000000171f1f7220 */ /* 0x080fe20000400000 */
[----:B------:R-:W-:Y:S01]  /*7a40*/  ISETP.GT.AND P2, PT, R2, 0x8, P2 ;  /* 0x000000080200780c */ /* 0x000fe20001744270 */
[----:B------:R-:W-:Y:S01]  /*7a50*/  @P3 STG.E.U16 desc[UR50][R4.64+0x2], R25 ;  /* 0x0000021904003986 */ /* 0x000fe2000c101532 */
[----:B------:R-:W-:Y:S01]  /*7a60*/  ISETP.GT.AND P1, PT, R0, 0x8, PT ;  /* 0x000000080000780c */ /* 0x000fe20003f24270 */
[----:B------:R-:W-:Y:S01]  /*7a70*/  IMAD.X R7, R11, 0x1, R5, P4 ;  /* 0x000000010b077824 */ /* 0x000fe200020e0605 */
[----:B------:R-:W-:Y:S01]  /*7a80*/  ISETP.GT.AND P3, PT, R2, 0x8, P0 ;  /* 0x000000080200780c */ /* 0x000fe20000764270 */
[-C--:B------:R-:W-:Y:S01]  /*7a90*/  FMUL R32, R32, R23.reuse ;  /* 0x0000001720207220 */ /* 0x080fe20000400000 */
[----:B------:R-:W-:Y:S01]  /*7aa0*/  ISETP.GT.AND P0, PT, R0, 0x9, PT ;  /* 0x000000090000780c */ /* 0x000fe20003f04270 */
[-C--:B------:R-:W-:Y:S01]  /*7ab0*/  FMUL R33, R33, R23.reuse ;  /* 0x0000001721217220 */ /* 0x080fe20000400000 */
[----:B------:R-:W-:Y:S01]  /*7ac0*/  ISETP.GT.AND P5, PT, R2, RZ, P1 ;  /* 0x000000ff0200720c */ /* 0x000fe20000fa4270 */
[-C--:B------:R-:W-:Y:S01]  /*7ad0*/  FMUL R34, R34, R23.reuse ;  /* 0x0000001722227220 */ /* 0x080fe20000400000 */
[----:B------:R-:W-:Y:S01]  /*7ae0*/  ISETP.GT.AND P4, PT, R2, RZ, P0 ;  /* 0x000000ff0200720c */ /* 0x000fe20000784270 */
[-C--:B------:R-:W-:Y:S01]  /*7af0*/  FMUL R35, R35, R23.reuse ;  /* 0x0000001723237220 */ /* 0x080fe20000400000 */
[----:B------:R-:W-:Y:S01]  /*7b00*/  F2FP.F16.F32.PACK_AB R26, RZ, R26 ;  /* 0x0000001aff1a723e */ /* 0x000fe200000000ff */
[----:B------:R-:W-:Y:S01]  /*7b10*/  FMUL R36, R36, R23 ;  /* 0x0000001724247220 */ /* 0x000fe20000400000 */
[----:B------:R-:W-:Y:S01]  /*7b20*/  F2FP.F16.F32.PACK_AB R27, RZ, R27 ;  /* 0x0000001bff1b723e */ /* 0x000fe200000000ff */
[----:B------:R-:W-:Y:S01]  /*7b30*/  FMUL R37, R37, R23 ;  /* 0x0000001725257220 */ /* 0x000fe20000400000 */
[----:B------:R-:W-:Y:S01]  /*7b40*/  F2FP.F16.F32.PACK_AB R28, RZ, R28 ;  /* 0x0000001cff1c723e */ /* 0x000fe200000000ff */
[----:B------:R-:W-:Y:S01]  /*7b50*/  @P2 STG.E.U16 desc[UR50][R6.64], R26 ;  /* 0x0000001a06002986 */ /* 0x000fe2000c101532 */
[----:B------:R-:W-:Y:S01]  /*7b60*/  F2FP.F16.F32.PACK_AB R29, RZ, R29 ;  /* 0x0000001dff1d723e */ /* 0x000fe200000000ff */
[-C--:B------:R-:W-:Y:S01]  /*7b70*/  FMUL R38, R38, R23.reuse ;  /* 0x0000001726267220 */ /* 0x080fe20000400000 */
[----:B------:R-:W-:Y:S01]  /*7b80*/  ISETP.GT.AND P1, PT, R2, 0x8, P1 ;  /* 0x000000080200780c */ /* 0x000fe20000f24270 */
[----:B------:R-:W-:Y:S01]  /*7b90*/  @P3 STG.E.U16 desc[UR50][R6.64+0x2], R27 ;  /* 0x0000021b06003986 */ /* 0x000fe2000c101532 */
[----:B------:R-:W-:Y:S01]  /*7ba0*/  ISETP.GT.AND P3, PT, R0, 0x10, PT ;  /* 0x000000100000780c */ /* 0x000fe20003f64270 */
[-C--:B------:R-:W-:Y:S01]  /*7bb0*/  FMUL R39, R39, R23.reuse ;  /* 0x0000001727277220 */ /* 0x080fe20000400000 */
[----:B------:R-:W-:Y:S01]  /*7bc0*/  ISETP.GT.AND P2, PT, R2, 0x8, P0 ;  /* 0x000000080200780c */ /* 0x000fe20000744270 */
[----:B------:R-:W-:Y:S01]  /*7bd0*/  @P5 STG.E.U16 desc[UR50][R4.64+0x10], R28 ;  /* 0x0000101c04005986 */ /* 0x000fe2000c101532 */
[----:B------:R-:W-:Y:S01]  /*7be0*/  ISETP.GT.AND P0, PT, R0, 0x11, PT ;  /* 0x000000110000780c */ /* 0x000fe20003f04270 */
[-C--:B------:R-:W-:Y:S01]  /*7bf0*/  FMUL R40, R40, R23.reuse ;  /* 0x0000001728287220 */ /* 0x080fe20000400000 */
[----:B------:R-:W-:Y:S01]  /*7c00*/  F2FP.F16.F32.PACK_AB R30, RZ, R30 ;  /* 0x0000001eff1e723e */ /* 0x000fe200000000ff */
[----:B------:R-:W-:Y:S01]  /*7c10*/  @P4 STG.E.U16 desc[UR50][R4.64+0x12], R29 ;  /* 0x0000121d04004986 */ /* 0x000fe2000c101532 */
[C---:B------:R-:W-:Y:S01]  /*7c20*/  ISETP.GT.AND P4, PT, R2.reuse, RZ, P3 ;  /* 0x000000ff0200720c */ /* 0x040fe20001f84270 */
[----:B------:R-:W-:Y:S01]  /*7c30*/  FMUL R41, R41, R23 ;  /* 0x0000001729297220 */ /* 0x000fe20000400000 */
[----:B------:R-:W-:Y:S01]  /*7c40*/  ISETP.GT.AND P5, PT, R2, RZ, P0 ;  /* 0x000000ff0200720c */ /* 0x000fe200007a4270 */
[----:B------:R-:W-:Y:S01]  /*7c50*/  @P1 STG.E.U16 desc[UR50][R6.64+0x10], R30 ;  /* 0x0000101e06001986 */ /* 0x000fe2000c101532 */
[----:B------:R-:W-:Y:S01]  /*7c60*/  F2FP.F16.F32.PACK_AB R31, RZ, R31 ;  /* 0x0000001fff1f723e */ /* 0x000fe200000000ff */
[-C--:B------:R-:W-:Y:S01]  /*7c70*/  FMUL R42, R42, R23.reuse ;  /* 0x000000172a2a7220 */ /* 0x080fe20000400000 */
[----:B------:R-:W-:Y:S01]  /*7c80*/  F2FP.F16.F32.PACK_AB R32, RZ, R32 ;  /* 0x00000020ff20723e */ /* 0x000fe200000000ff */
[----:B------:R-:W-:Y:S01]  /*7c90*/  FMUL R43, R43, R23 ;  /* 0x000000172b2b7220 */ /* 0x000fe20000400000 */
[----:B------:R-:W-:Y:S01]  /*7ca0*/  ISETP.GT.AND P1, PT, R2, 0x8, P3 ;  /* 0x000000080200780c */ /* 0x000fe20001f24270 */
[----:B------:R-:W-:Y:S01]  /*7cb0*/  @P2 STG.E.U16 desc[UR50][R6.64+0x12], R31 ;  /* 0x0000121f06002986 */ /* 0x000fe2000c101532 */
[----:B------:R-:W-:Y:S01]  /*7cc0*/  F2FP.F16.F32.PACK_AB R33, RZ, R33 ;  /* 0x00000021ff21723e */ /* 0x000fe200000000ff */
[-C--:B------:R-:W-:Y:S01]  /*7cd0*/  FMUL R44, R44, R23.reuse ;  /* 0x000000172c2c7220 */ /* 0x080fe20000400000 */
[----:B------:R-:W-:Y:S01]  /*7ce0*/  ISETP.GT.AND P3, PT, R0, 0x18, PT ;  /* 0x000000180000780c */ /* 0x000fe20003f64270 */
[----:B------:R-:W-:Y:S01]  /*7cf0*/  @P4 STG.E.U16 desc[UR50][R4.64+0x20], R32 ;  /* 0x0000202004004986 */ /* 0x000fe2000c101532 */
[----:B------:R-:W-:Y:S01]  /*7d00*/  ISETP.GT.AND P2, PT, R2, 0x8, P0 ;  /* 0x000000080200780c */ /* 0x000fe20000744270 */
[-C--:B------:R-:W-:Y:S01]  /*7d10*/  FMUL R45, R45, R23.reuse ;  /* 0x000000172d2d7220 */ /* 0x080fe20000400000 */
[----:B------:R-:W-:Y:S01]  /*7d20*/  ISETP.GT.AND P0, PT, R0, 0x19, PT ;  /* 0x000000190000780c */ /* 0x000fe20003f04270 */
[----:B------:R-:W-:Y:S01]  /*7d30*/  @P5 STG.E.U16 desc[UR50][R4.64+0x22], R33 ;  /* 0x0000222104005986 */ /* 0x000fe2000c101532 */
[----:B------:R-:W-:Y:S01]  /*7d40*/  ISETP.GT.AND P4, PT, R2, RZ, P3 ;  /* 0x000000ff0200720c */ /* 0x000fe20001f84270 */
[-C--:B------:R-:W-:Y:S01]  /*7d50*/  FMUL R46, R46, R23.reuse ;  /* 0x000000172e2e7220 */ /* 0x080fe20000400000 */
[----:B------:R-:W-:Y:S01]  /*7d60*/  ISETP.GT.AND P5, PT, R2, RZ, P0 ;  /* 0x000000ff0200720c */ /* 0x000fe200007a4270 */
[-C--:B------:R-:W-:Y:S01]  /*7d70*/  FMUL R47, R47, R23.reuse ;  /* 0x000000172f2f7220 */ /* 0x080fe20000400000 */
[----:B------:R-:W-:Y:S01]  /*7d80*/  F2FP.F16.F32.PACK_AB R34, RZ, R34 ;  /* 0x00000022ff22723e */ /* 0x000fe200000000ff */
[----:B------:R-:W-:Y:S01]  /*7d90*/  FMUL R48, R48, R23 ;  /* 0x0000001730307220 */ /* 0x000fe20000400000 */
[----:B------:R-:W-:Y:S01]  /*7da0*/  F2FP.F16.F32.PACK_AB R35, RZ, R35 ;  /* 0x00000023ff23723e */ /* 0x000fe200000000ff */
[-C--:B------:R-:W-:Y:S01]  /*7db0*/  FMUL R49, R49, R23.reuse ;  /* 0x0000001731317220 */ /* 0x080fe20000400000 */
[----:B------:R-:W-:Y:S01]  /*7dc0*/  F2FP.F16.F32.PACK_AB R36, RZ, R36 ;  /* 0x00000024ff24723e */ /* 0x000fe200000000ff */
[----:B------:R-:W-:Y:S01]  /*7dd0*/  @P1 STG.E.U16 desc[UR50][R6.64+0x20], R34 ;  /* 0x0000202206001986 */ /* 0x000fe2000c101532 */
[----:B------:R-:W-:Y:S01]  /*7de0*/  ISETP.GT.AND P1, PT, R2, 0x8, P3 ;  /* 0x000000080200780c */ /* 0x000fe20001f24270 */
[----:B------:R-:W-:Y:S01]  /*7df0*/  FMUL R50, R50, R23 ;  /* 0x0000001732327220 */ /* 0x000fe20000400000 */
[----:B------:R-:W-:Y:S01]  /*7e00*/  F2FP.F16.F32.PACK_AB R37, RZ, R37 ;  /* 0x00000025ff25723e */ /* 0x000fe200000000ff */
[----:B------:R-:W-:Y:S01]  /*7e10*/  @P2 STG.E.U16 desc[UR50][R6.64+0x22], R35 ;  /* 0x0000222306002986 */ /* 0x000fe2000c101532 */
[----:B------:R-:W-:Y:S01]  /*7e20*/  ISETP.GT.AND P3, PT, R0, 0x20, PT ;  /* 0x000000200000780c */ /* 0x000fe20003f64270 */
[-C--:B------:R-:W-:Y:S01]  /*7e30*/  FMUL R51, R51, R23.reuse ;  /* 0x0000001733337220 */ /* 0x080fe20000400000 */
[----:B------:R-:W-:Y:S01]  /*7e40*/  ISETP.GT.AND P2, PT, R2, 0x8, P0 ;  /* 0x000000080200780c */ /* 0x000fe20000744270 */
[----:B------:R-:W-:Y:S01]  /*7e50*/  @P4 STG.E.U16 desc[UR50][R4.64+0x30], R36 ;  /* 0x0000302404004986 */ /* 0x000fe2000c101532 */
[----:B------:R-:W-:Y:S01]  /*7e60*/  ISETP.GT.AND P0, PT, R0, 0x21, PT ;  /* 0x000000210000780c */ /* 0x000fe20003f04270 */
[-C--:B------:R-:W-:Y:S01]  /*7e70*/  FMUL R52, R52, R23.reuse ;  /* 0x0000001734347220 */ /* 0x080fe20000400000 */
[C---:B------:R-:W-:Y:S01]  /*7e80*/  ISETP.GT.AND P4, PT, R2.reuse, RZ, P3 ;  /* 0x000000ff0200720c */ /* 0x040fe20001f84270 */
[----:B------:R-:W-:Y:S01]  /*7e90*/  @P5 STG.E.U16 desc[UR50][R4.64+0x32], R37 ;  /* 0x0000322504005986 */ /* 0x000fe2000c101532 */
        /* <DEDUP_REMOVED lines=328> */
[----:B------:R-:W-:-:S02]  /*9320*/  ISETP.GT.AND P1, PT, R2, 0x8, P3 ;  /* 0x000000080200780c */ /* 0x000fc40001f24270 */
[----:B------:R-:W-:Y:S01]  /*9330*/  F2FP.F16.F32.PACK_AB R105, RZ, R105 ;  /* 0x00000069ff69723e */ /* 0x000fe200000000ff */
[----:B------:R-:W-:Y:S01]  /*9340*/  @P2 STG.E.U16 desc[UR50][R6.64+0x132], R103 ;  /* 0x0001326706002986 */ /* 0x000fe2000c101532 */
[----:B------:R-:W-:Y:S02]  /*9350*/  ISETP.GT.AND P3, PT, R0, 0xa8, PT ;  /* 0x000000a80000780c */ /* 0x000fe40003f64270 */
[----:B------:R-:W-:Y:S01]  /*9360*/  ISETP.GT.AND P2, PT, R2, 0x8, P0 ;  /* 0x000000080200780c */ /* 0x000fe20000744270 */
[----:B------:R-:W-:Y:S01]  /*9370*/  @P4 STG.E.U16 desc[UR50][R4.64+0x140], R104 ;  /* 0x0001406804004986 */ /* 0x000fe2000c101532 */
[----:B------:R-:W-:Y:S02]  /*9380*/  ISETP.GT.AND P0, PT, R0, 0xa9, PT ;  /* 0x000000a90000780c */ /* 0x000fe40003f04270 */
[C---:B------:R-:W-:Y:S01]  /*9390*/  ISETP.GT.AND P4, PT, R2.reuse, RZ, P3 ;  /* 0x000000ff0200720c */ /* 0x040fe20001f84270 */
[----:B------:R-:W-:Y:S01]  /*93a0*/  @P5 STG.E.U16 desc[UR50][R4.64+0x142], R105 ;  /* 0x0001426904005986 */ /* 0x000fe2000c101532 */
[----:B------:R-:W-:-:S02]  /*93b0*/  ISETP.GT.AND P5, PT, R2, RZ, P0 ;  /* 0x000000ff0200720c */ /* 0x000fc400007a4270 */
[----:B------:R-:W-:Y:S02]  /*93c0*/  F2FP.F16.F32.PACK_AB R106, RZ, R106 ;  /* 0x0000006aff6a723e */ /* 0x000fe400000000ff */
[----:B------:R-:W-:Y:S02]  /*93d0*/  F2FP.F16.F32.PACK_AB R107, RZ, R107 ;  /* 0x0000006bff6b723e */ /* 0x000fe400000000ff */
[----:B------:R-:W-:Y:S01]  /*93e0*/  F2FP.F16.F32.PACK_AB R108, RZ, R108 ;  /* 0x0000006cff6c723e */ /* 0x000fe200000000ff */
[----:B------:R-:W-:Y:S01]  /*93f0*/  @P1 STG.E.U16 desc[UR50][R6.64+0x140], R106 ;  /* 0x0001406a06001986 */ /* 0x000fe2000c101532 */
[----:B------:R-:W-:Y:S02]  /*9400*/  ISETP.GT.AND P1, PT, R2, 0x8, P3 ;  /* 0x000000080200780c */ /* 0x000fe40001f24270 */
[----:B------:R-:W-:Y:S01]  /*9410*/  F2FP.F16.F32.PACK_AB R109, RZ, R109 ;  /* 0x0000006dff6d723e */ /* 0x000fe200000000ff */
[----:B------:R-:W-:Y:S01]  /*9420*/  @P2 STG.E.U16 desc[UR50][R6.64+0x142], R107 ;  /* 0x0001426b06002986 */ /* 0x000fe2000c101532 */
[----:B------:R-:W-:-:S02]  /*9430*/  ISETP.GT.AND P3, PT, R0, 0xb0, PT ;  /* 0x000000b00000780c */ /* 0x000fc40003f64270 */
[----:B------:R-:W-:Y:S01]  /*9440*/  ISETP.GT.AND P2, PT, R2, 0x8, P0 ;  /* 0x000000080200780c */ /* 0x000fe20000744270 */
[----:B------:R-:W-:Y:S01]  /*9450*/  @P4 STG.E.U16 desc[UR50][R4.64+0x150], R108 ;  /* 0x0001506c04004986 */ /* 0x000fe2000c101532 */
[----:B------:R-:W-:Y:S02]  /*9460*/  ISETP.GT.AND P0, PT, R0, 0xb1, PT ;  /* 0x000000b10000780c */ /* 0x000fe40003f04270 */
[C---:B------:R-:W-:Y:S01]  /*9470*/  ISETP.GT.AND P4, PT, R2.reuse, RZ, P3 ;  /* 0x000000ff0200720c */ /* 0x040fe20001f84270 */
[----:B------:R-:W-:Y:S01]  /*9480*/  @P5 STG.E.U16 desc[UR50][R4.64+0x152], R109 ;  /* 0x0001526d04005986 */ /* 0x000fe2000c101532 */
[----:B------:R-:W-:Y:S02]  /*9490*/  ISETP.GT.AND P5, PT, R2, RZ, P0 ;  /* 0x000000ff0200720c */ /* 0x000fe400007a4270 */
[----:B------:R-:W-:Y:S02]  /*94a0*/  F2FP.F16.F32.PACK_AB R110, RZ, R110 ;  /* 0x0000006eff6e723e */ /* 0x000fe400000000ff */
[----:B------:R-:W-:-:S02]  /*94b0*/  F2FP.F16.F32.PACK_AB R111, RZ, R111 ;  /* 0x0000006fff6f723e */ /* 0x000fc400000000ff */
[----:B------:R-:W-:Y:S01]  /*94c0*/  F2FP.F16.F32.PACK_AB R112, RZ, R112 ;  /* 0x00000070ff70723e */ /* 0x000fe200000000ff */
[----:B------:R-:W-:Y:S01]  /*94d0*/  @P1 STG.E.U16 desc[UR50][R6.64+0x150], R110 ;  /* 0x0001506e06001986 */ /* 0x000fe2000c101532 */
[----:B------:R-:W-:Y:S02]  /*94e0*/  ISETP.GT.AND P1, PT, R2, 0x8, P3 ;  /* 0x000000080200780c */ /* 0x000fe40001f24270 */
[----:B------:R-:W-:Y:S01]  /*94f0*/  F2FP.F16.F32.PACK_AB R113, RZ, R113 ;  /* 0x00000071ff71723e */ /* 0x000fe200000000ff */
[----:B------:R-:W-:Y:S01]  /*9500*/  @P2 STG.E.U16 desc[UR50][R6.64+0x152], R111 ;  /* 0x0001526f06002986 */ /* 0x000fe2000c101532 */
[----:B------:R-:W-:Y:S02]  /*9510*/  ISETP.GT.AND P3, PT, R0, 0xb8, PT ;  /* 0x000000b80000780c */ /* 0x000fe40003f64270 */
[----:B------:R-:W-:Y:S01]  /*9520*/  ISETP.GT.AND P2, PT, R2, 0x8, P0 ;  /* 0x000000080200780c */ /* 0x000fe20000744270 */
[----:B------:R-:W-:Y:S01]  /*9530*/  @P4 STG.E.U16 desc[UR50][R4.64+0x160], R112 ;  /* 0x0001607004004986 */ /* 0x000fe2000c101532 */
[----:B------:R-:W-:-:S02]  /*9540*/  ISETP.GT.AND P0, PT, R0, 0xb9, PT ;  /* 0x000000b90000780c */ /* 0x000fc40003f04270 */
[C---:B------:R-:W-:Y:S01]  /*9550*/  ISETP.GT.AND P4, PT, R2.reuse, RZ, P3 ;  /* 0x000000ff0200720c */ /* 0x040fe20001f84270 */
[----:B------:R-:W-:Y:S01]  /*9560*/  @P5 STG.E.U16 desc[UR50][R4.64+0x162], R113 ;  /* 0x0001627104005986 */ /* 0x000fe2000c101532 */
[C---:B------:R-:W-:Y:S02]  /*9570*/  ISETP.GT.AND P5, PT, R2.reuse, RZ, P0 ;  /* 0x000000ff0200720c */ /* 0x040fe400007a4270 */
[----:B------:R-:W-:Y:S02]  /*9580*/  F2FP.F16.F32.PACK_AB R114, RZ, R114 ;  /* 0x00000072ff72723e */ /* 0x000fe400000000ff */
[----:B------:R-:W-:Y:S02]  /*9590*/  F2FP.F16.F32.PACK_AB R115, RZ, R115 ;  /* 0x00000073ff73723e */ /* 0x000fe400000000ff */
        /* <DEDUP_REMOVED lines=58> */
[C---:B------:R-:W-:Y:S02]  /*9940*/  ISETP.GT.AND P1, PT, R2.reuse, 0x8, P2 ;  /* 0x000000080200780c */ /* 0x040fe40001724270 */
[----:B------:R-:W-:Y:S01]  /*9950*/  F2FP.F16.F32.PACK_AB R133, RZ, R133 ;  /* 0x00000085ff85723e */ /* 0x000fe200000000ff */
[----:B------:R-:W-:Y:S01]  /*9960*/  @P0 STG.E.U16 desc[UR50][R6.64+0x1a2], R131 ;  /* 0x0001a28306000986 */ /* 0x000fe2000c101532 */
[----:B------:R-:W-:-:S02]  /*9970*/  ISETP.GT.AND P2, PT, R2, 0x8, P3 ;  /* 0x000000080200780c */ /* 0x000fc40001f44270 */
[C---:B------:R-:W-:Y:S01]  /*9980*/  ISETP.GT.AND P3, PT, R0.reuse, 0xe0, PT ;  /* 0x000000e00000780c */ /* 0x040fe20003f64270 */
        /* <DEDUP_REMOVED lines=9> */
[----:B------:R-:W-:Y:S02]  /*9a20*/  F2FP.F16.F32.PACK_AB R137, RZ, R137 ;  /* 0x00000089ff89723e */ /* 0x000fe400000000ff */
[C---:B------:R-:W-:Y:S01]  /*9a30*/  ISETP.GT.AND P1, PT, R2.reuse, 0x8, P3 ;  /* 0x000000080200780c */ /* 0x040fe20001f24270 */
[----:B------:R-:W-:Y:S01]  /*9a40*/  @P2 STG.E.U16 desc[UR50][R6.64+0x1b2], R135 ;  /* 0x0001b28706002986 */ /* 0x000fe2000c101532 */
[----:B------:R-:W-:Y:S02]  /*9a50*/  ISETP.GT.AND P0, PT, R2, 0x8, P0 ;  /* 0x000000080200780c */ /* 0x000fe40000704270 */
[----:B------:R-:W-:Y:S01]  /*9a60*/  F2FP.F16.F32.PACK_AB R138, RZ, R138 ;  /* 0x0000008aff8a723e */ /* 0x000fe200000000ff */
[----:B------:R-:W-:Y:S01]  /*9a70*/  @P4 STG.E.U16 desc[UR50][R4.64+0x1c0], R136 ;  /* 0x0001c08804004986 */ /* 0x000fe2000c101532 */
[----:B------:R-:W-:-:S02]  /*9a80*/  ISETP.GT.AND P4, PT, R0, 0xe8, PT ;  /* 0x000000e80000780c */ /* 0x000fc40003f84270 */
[----:B------:R-:W-:Y:S01]  /*9a90*/  F2FP.F16.F32.PACK_AB R139, RZ, R139 ;  /* 0x0000008bff8b723e */ /* 0x000fe200000000ff */
[----:B------:R-:W-:Y:S01]  /*9aa0*/  @P5 STG.E.U16 desc[UR50][R4.64+0x1c2], R137 ;  /* 0x0001c28904005986 */ /* 0x000fe2000c101532 */
[----:B------:R-:W-:Y:S02]  /*9ab0*/  ISETP.GT.AND P5, PT, R0, 0xe9, PT ;  /* 0x000000e90000780c */ /* 0x000fe40003fa4270 */
[C---:B------:R-:W-:Y:S01]  /*9ac0*/  ISETP.GT.AND P2, PT, R2.reuse, RZ, P4 ;  /* 0x000000ff0200720c */ /* 0x040fe20002744270 */
[----:B------:R-:W-:Y:S01]  /*9ad0*/  @P1 STG.E.U16 desc[UR50][R6.64+0x1c0], R138 ;  /* 0x0001c08a06001986 */ /* 0x000fe2000c101532 */
[C---:B------:R-:W-:Y:S02]  /*9ae0*/  ISETP.GT.AND P6, PT, R2.reuse, RZ, P5 ;  /* 0x000000ff0200720c */ /* 0x040fe40002fc4270 */
[----:B------:R-:W-:Y:S01]  /*9af0*/  ISETP.GT.AND P4, PT, R2, 0x8, P4 ;  /* 0x000000080200780c */ /* 0x000fe20002784270 */
[----:B------:R-:W-:Y:S01]  /*9b00*/  @P0 STG.E.U16 desc[UR50][R6.64+0x1c2], R139 ;  /* 0x0001c28b06000986 */ /* 0x000fe2000c101532 */
[----:B------:R-:W-:-:S02]  /*9b10*/  F2FP.F16.F32.PACK_AB R140, RZ, R140 ;  /* 0x0000008cff8c723e */ /* 0x000fc400000000ff */
[----:B------:R-:W-:Y:S02]  /*9b20*/  F2FP.F16.F32.PACK_AB R141, RZ, R141 ;  /* 0x0000008dff8d723e */ /* 0x000fe400000000ff */
[C---:B------:R-:W-:Y:S02]  /*9b30*/  ISETP.GT.AND P3, PT, R0.reuse, 0xf0, PT ;  /* 0x000000f00000780c */ /* 0x040fe40003f64270 */
[----:B------:R-:W-:Y:S01]  /*9b40*/  F2FP.F16.F32.PACK_AB R142, RZ, R142 ;  /* 0x0000008eff8e723e */ /* 0x000fe200000000ff */
[----:B------:R-:W-:Y:S01]  /*9b50*/  @P2 STG.E.U16 desc[UR50][R4.64+0x1d0], R140 ;  /* 0x0001d08c04002986 */ /* 0x000fe2000c101532 */
[----:B------:R-:W-:Y:S02]  /*9b60*/  ISETP.GT.AND P2, PT, R0, 0xf1, PT ;  /* 0x000000f10000780c */ /* 0x000fe40003f44270 */
[----:B------:R-:W-:Y:S01]  /*9b70*/  F2FP.F16.F32.PACK_AB R143, RZ, R143 ;  /* 0x0000008fff8f723e */ /* 0x000fe200000000ff */
[----:B------:R-:W-:Y:S01]  /*9b80*/  @P6 STG.E.U16 desc[UR50][R4.64+0x1d2], R141 ;  /* 0x0001d28d04006986 */ /* 0x000fe2000c101532 */
[----:B------:R-:W-:-:S02]  /*9b90*/  ISETP.GT.AND P6, PT, R2, 0x8, P5 ;  /* 0x000000080200780c */ /* 0x000fc40002fc4270 */
[C---:B------:R-:W-:Y:S01]  /*9ba0*/  ISETP.GT.AND P5, PT, R2.reuse, RZ, P3 ;  /* 0x000000ff0200720c */ /* 0x040fe20001fa4270 */
[----:B------:R-:W-:Y:S01]  /*9bb0*/  @P4 STG.E.U16 desc[UR50][R6.64+0x1d0], R142 ;  /* 0x0001d08e06004986 */ /* 0x000fe2000c101532 */
[C---:B------:R-:W-:Y:S02]  /*9bc0*/  ISETP.GT.AND P4, PT, R2.reuse, RZ, P2 ;  /* 0x000000ff0200720c */ /* 0x040fe40001784270 */
[----:B------:R-:W-:Y:S02]  /*9bd0*/  F2FP.F16.F32.PACK_AB R144, RZ, R144 ;  /* 0x00000090ff90723e */ /* 0x000fe400000000ff */
[----:B------:R-:W-:Y:S02]  /*9be0*/  ISETP.GT.AND P3, PT, R2, 0x8, P3 ;  /* 0x000000080200780c */ /* 0x000fe40001f64270 */
[C---:B------:R-:W-:Y:S02]  /*9bf0*/  ISETP.GT.AND P0, PT, R0.reuse, 0xf9, PT ;  /* 0x000000f90000780c */ /* 0x040fe40003f04270 */
[----:B------:R-:W-:Y:S01]  /*9c00*/  ISETP.GT.AND P1, PT, R0, 0xf8, PT ;  /* 0x000000f80000780c */ /* 0x000fe20003f24270 */
[----:B------:R-:W-:Y:S01]  /*9c10*/  @P6 STG.E.U16 desc[UR50][R6.64+0x1d2], R143 ;  /* 0x0001d28f06006986 */ /* 0x000fe2000c101532 */
[----:B------:R-:W-:-:S02]  /*9c20*/  ISETP.GT.AND P2, PT, R2, 0x8, P2 ;  /* 0x000000080200780c */ /* 0x000fc40001744270 */
[C---:B------:R-:W-:Y:S01]  /*9c30*/  ISETP.GT.AND P6, PT, R2.reuse, RZ, P1 ;  /* 0x000000ff0200720c */ /* 0x040fe20000fc4270 */
[----:B------:R-:W-:Y:S01]  /*9c40*/  @P5 STG.E.U16 desc[UR50][R4.64+0x1e0], R144 ;  /* 0x0001e09004005986 */ /* 0x000fe2000c101532 */
[C---:B------:R-:W-:Y:S01]  /*9c50*/  ISETP.GT.AND P5, PT, R2.reuse, RZ, P0 ;  /* 0x000000ff0200720c */ /* 0x040fe200007a4270 */
[----:B------:R-:W-:Y:S01]  /*9c60*/  @P4 IMAD.MOV.U32 R3, RZ, RZ, R5 ;  /* 0x000000ffff034224 */ /* 0x000fe200078e0005 */
[C---:B------:R-:W-:Y:S02]  /*9c70*/  ISETP.GT.AND P1, PT, R2.reuse, 0x8, P1 ;  /* 0x000000080200780c */ /* 0x040fe40000f24270 */
[----:B------:R-:W-:Y:S01]  /*9c80*/  ISETP.GT.AND P0, PT, R2, 0x8, P0 ;  /* 0x000000080200780c */ /* 0x000fe20000704270 */
[----:B------:R-:W-:Y:S01]  /*9c90*/  @P4 IMAD.MOV.U32 R2, RZ, RZ, R4 ;  /* 0x000000ffff024224 */ /* 0x000fe200078e0004 */
[----:B------:R-:W-:Y:S02]  /*9ca0*/  F2FP.F16.F32.PACK_AB R145, RZ, R145 ;  /* 0x00000091ff91723e */ /* 0x000fe400000000ff */
[----:B------:R-:W-:-:S02]  /*9cb0*/  F2FP.F16.F32.PACK_AB R146, RZ, R146 ;  /* 0x00000092ff92723e */ /* 0x000fc400000000ff */
[----:B------:R-:W-:Y:S01]  /*9cc0*/  F2FP.F16.F32.PACK_AB R147, RZ, R147 ;  /* 0x00000093ff93723e */ /* 0x000fe200000000ff */
[----:B------:R0:W-:Y:S01]  /*9cd0*/  @P4 STG.E.U16 desc[UR50][R2.64+0x1e2], R145 ;  /* 0x0001e29102004986 */ /* 0x0001e2000c101532 */
[----:B------:R-:W-:Y:S02]  /*9ce0*/  F2FP.F16.F32.PACK_AB R148, RZ, R148 ;  /* 0x00000094ff94723e */ /* 0x000fe400000000ff */
[----:B------:R-:W-:Y:S02]  /*9cf0*/  F2FP.F16.F32.PACK_AB R149, RZ, R149 ;  /* 0x00000095ff95723e */ /* 0x000fe400000000ff */
[----:B------:R-:W-:Y:S02]  /*9d00*/  F2FP.F16.F32.PACK_AB R150, RZ, R150 ;  /* 0x00000096ff96723e */ /* 0x000fe400000000ff */
[----:B------:R-:W-:Y:S01]  /*9d10*/  F2FP.F16.F32.PACK_AB R151, RZ, R151 ;  /* 0x00000097ff97723e */ /* 0x000fe200000000ff */
[----:B0-----:R-:W-:Y:S02]  /*9d20*/  @P3 IMAD.MOV.U32 R2, RZ, RZ, R6 ;  /* 0x000000ffff023224 */ /* 0x001fe400078e0006 */
[----:B------:R-:W-:-:S05]  /*9d30*/  @P3 IMAD.MOV.U32 R3, RZ, RZ, R7 ;  /* 0x000000ffff033224 */ /* 0x000fca00078e0007 */
[----:B------:R0:W-:Y:S02]  /*9d40*/  @P3 STG.E.U16 desc[UR50][R2.64+0x1e0], R146 ;  /* 0x0001e09202003986 */ /* 0x0001e4000c101532 */
[----:B0-----:R-:W-:Y:S02]  /*9d50*/  @P2 IMAD.MOV.U32 R2, RZ, RZ, R6 ;  /* 0x000000ffff022224 */ /* 0x001fe400078e0006 */
[----:B------:R-:W-:-:S05]  /*9d60*/  @P2 IMAD.MOV.U32 R3, RZ, RZ, R7 ;  /* 0x000000ffff032224 */ /* 0x000fca00078e0007 */
[----:B------:R0:W-:Y:S02]  /*9d70*/  @P2 STG.E.U16 desc[UR50][R2.64+0x1e2], R147 ;  /* 0x0001e29302002986 */ /* 0x0001e4000c101532 */
[----:B0-----:R-:W-:Y:S02]  /*9d80*/  @P6 IMAD.MOV.U32 R2, RZ, RZ, R4 ;  /* 0x000000ffff026224 */ /* 0x001fe400078e0004 */
[----:B------:R-:W-:-:S05]  /*9d90*/  @P6 IMAD.MOV.U32 R3, RZ, RZ, R5 ;  /* 0x000000ffff036224 */ /* 0x000fca00078e0005 */
[----:B------:R0:W-:Y:S04]  /*9da0*/  @P6 STG.E.U16 desc[UR50][R2.64+0x1f0], R148 ;  /* 0x0001f09402006986 */ /* 0x0001e8000c101532 */
[----:B------:R1:W-:Y:S01]  /*9db0*/  @P5 STG.E.U16 desc[UR50][R4.64+0x1f2], R149 ;  /* 0x0001f29504005986 */ /* 0x0003e2000c101532 */
[----:B0-----:R-:W-:Y:S02]  /*9dc0*/  @P1 IMAD.MOV.U32 R2, RZ, RZ, R6 ;  /* 0x000000ffff021224 */ /* 0x001fe400078e0006 */
[----:B------:R-:W-:-:S05]  /*9dd0*/  @P1 IMAD.MOV.U32 R3, RZ, RZ, R7 ;  /* 0x000000ffff031224 */ /* 0x000fca00078e0007 */
[----:B------:R1:W-:Y:S04]  /*9de0*/  @P1 STG.E.U16 desc[UR50][R2.64+0x1f0], R150 ;  /* 0x0001f09602001986 */ /* 0x0003e8000c101532 */
[----:B------:R1:W-:Y:S02]  /*9df0*/  @P0 STG.E.U16 desc[UR50][R6.64+0x1f2], R151 ;  /* 0x0001f29706000986 */ /* 0x0003e4000c101532 */
.L_x_285:
[----:B------:R-:W-:Y:S05]  /*9e00*/  BSYNC B0 ;  /* 0x0000000000007941 */ /* 0x000fea0003800000 */
.L_x_31:
[----:B-1----:R-:W-:Y:S01]  /*9e10*/  IMAD.U32 R2, RZ, RZ, UR36 ;  /* 0x00000024ff027e24 */ /* 0x002fe2000f8e00ff */
[----:B------:R-:W-:Y:S01]  /*9e20*/  ULDC.64 UR4, c[0x0][0x650] ;  /* 0x0001940000047ab9 */ /* 0x000fe20000000a00 */
[----:B0-----:R-:W-:Y:S01]  /*9e30*/  IMAD.U32 R0, RZ, RZ, UR40 ;  /* 0x00000028ff007e24 */ /* 0x001fe2000f8e00ff */
[----:B------:R0:W-:Y:S01]  /*9e40*/  SYNCS.ARRIVE.TRANS64.A1T0 RZ, [R158+UR47], RZ ;  /* 0x000000ff9eff79a7 */ /* 0x0001e2000810002f */
[----:B------:R-:W-:Y:S01]  /*9e50*/  IMAD.U32 R3, RZ, RZ, UR37 ;  /* 0x00000025ff037e24 */ /* 0x000fe2000f8e00ff */
[C---:B------:R-:W-:Y:S01]  /*9e60*/  LEA R16, P0, R2.reuse, R16, 0x1 ;  /* 0x0000001002107211 */ /* 0x040fe200078008ff */
[----:B-----5:R-:W-:Y:S02]  /*9e70*/  IMAD.MOV.U32 R18, RZ, RZ, -0x1 ;  /* 0xffffffffff127424 */ /* 0x020fe400078e00ff */
[----:B------:R-:W-:Y:S01]  /*9e80*/  IMAD.MOV.U32 R19, RZ, RZ, -0x1 ;  /* 0xffffffffff137424 */ /* 0x000fe200078e00ff */
[----:B------:R-:W-:Y:S01]  /*9e90*/  LEA.HI.X R17, R2, R17, R0, 0x1, P0 ;  /* 0x0000001102117211 */ /* 0x000fe200000f0c00 */
[----:B------:R-:W-:Y:S01]  /*9ea0*/  IMAD.MOV.U32 R2, RZ, RZ, -0x1 ;  /* 0xffffffffff027424 */ /* 0x000fe200078e00ff */
[----:B------:R-:W-:-:S02]  /*9eb0*/  ISETP.GE.U32.AND P0, PT, R16, UR4, PT ;  /* 0x0000000410007c0c */ /* 0x000fc4000bf06070 */
[----:B------:R-:W-:Y:S02]  /*9ec0*/  PRMT R0, RZ, 0x7610, R0 ;  /* 0x00007610ff007816 */ /* 0x000fe40000000000 */
[----:B------:R-:W-:-:S13]  /*9ed0*/  ISETP.GE.U32.AND.EX P0, PT, R17, UR5, PT, P0 ;  /* 0x0000000511007c0c */ /* 0x000fda000bf06100 */
[----:B0-----:R-:W-:Y:S05]  /*9ee0*/  @P0 BRA `(.L_x_286) ;  /* 0x00000004008c0947 */ /* 0x001fea0003800000 */
[----:B------:R-:W0:Y:S01]  /*9ef0*/  S2UR UR7, SR_CTAID.X ;  /* 0x00000000000779c3 */ /* 0x000e220000002500 */
[----:B------:R-:W-:Y:S01]  /*9f00*/  ULDC.64 UR4, c[0x0][0x628] ;  /* 0x00018a0000047ab9 */ /* 0x000fe20000000a00 */
[----:B------:R-:W-:Y:S01]  /*9f10*/  ULDC UR6, c[0x0][0x150] ;  /* 0x0000540000067ab9 */ /* 0x000fe20000000800 */
[----:B------:R-:W-:Y:S01]  /*9f20*/  ISETP.NE.U32.AND P0, PT, RZ, UR4, PT ;  /* 0x00000004ff007c0c */ /* 0x000fe2000bf05070 */
[----:B------:R-:W-:Y:S01]  /*9f30*/  ULDC UR15, c[0x0][0x630] ;  /* 0x00018c00000f7ab9 */ /* 0x000fe20000000800 */
[C---:B------:R-:W-:Y:S01]  /*9f40*/  R2UR UR16, R16.reuse ;  /* 0x00000000101072ca */ /* 0x040fe200000e0000 */
[----:B------:R-:W-:Y:S01]  /*9f50*/  ULDC UR18, c[0x0][0x154] ;  /* 0x0000550000127ab9 */ /* 0x000fe20000000800 */
[----:B------:R-:W-:Y:S01]  /*9f60*/  ISETP.NE.AND.EX P0, PT, RZ, UR5, PT, P0 ;  /* 0x00000005ff007c0c */ /* 0x000fe2000bf05300 */
[----:B------:R-:W1:Y:S01]  /*9f70*/  S2UR UR19, SR_CTAID.Y ;  /* 0x00000000001379c3 */ /* 0x000e620000002600 */
[----:B------:R-:W-:Y:S02]  /*9f80*/  R2UR UR17, R17 ;  /* 0x00000000111172ca */ /* 0x000fe400000e0000 */
[----:B------:R-:W-:-:S02]  /*9f90*/  R2UR UR12, R16 ;  /* 0x00000000100c72ca */ /* 0x000fc400000e0000 */
[----:B------:R-:W-:Y:S02]  /*9fa0*/  R2UR UR13, R17 ;  /* 0x00000000110d72ca */ /* 0x000fe400000e0000 */
[----:B0-----:R-:W-:-:S05]  /*9fb0*/  I2FP.F32.U32 R0, UR7 ;  /* 0x0000000700007c45 */ /* 0x001fca0008201000 */
[----:B------:R-:W-:-:S04]  /*9fc0*/  FMUL R0, R0, UR6 ;  /* 0x0000000600007c20 */ /* 0x000fc80008400000 */
[----:B------:R0:W0:Y:S01]  /*9fd0*/  F2I.U32.TRUNC.NTZ R2, R0 ;  /* 0x0000000000027305 */ /* 0x000022000020f000 */
[----:B-1----:R-:W-:Y:S05]  /*9fe0*/  @!P0 BRA `(.L_x_287) ;  /* 0x0000000000308947 */ /* 0x002fea0003800000 */
        /* <DEDUP_REMOVED lines=12> */
.L_x_287:
[----:B------:R-:W-:Y:S01]  /*a0b0*/  USHF.R.U64 UR6, UR12, UR15, UR13 ;  /* 0x0000000f0c067299 */ /* 0x000fe2000800120d */
[----:B0-----:R-:W-:Y:S01]  /*a0c0*/  I2FP.F32.U32 R0, UR19 ;  /* 0x0000001300007c45 */ /* 0x001fe20008201000 */
[----:B------:R-:W-:Y:S01]  /*a0d0*/  USHF.R.U32.HI UR4, URZ, UR15, UR13 ;  /* 0x0000000f3f047299 */ /* 0x000fe2000801160d */
[----:B------:R-:W-:Y:S01]  /*a0e0*/  R2UR UR14, R2 ;  /* 0x00000000020e72ca */ /* 0x000fe200000e0000 */
[----:B------:R-:W-:Y:S02]  /*a0f0*/  UIADD3 UR9, UP0, URZ, -UR6, URZ ;  /* 0x800000063f097290 */ /* 0x000fe4000ff1e03f */
[----:B------:R-:W-:Y:S01]  /*a100*/  FMUL R0, R0, UR18 ;  /* 0x0000001200007c20 */ /* 0x000fe20008400000 */
[----:B------:R-:W-:Y:S01]  /*a110*/  ULDC.64 UR12, c[0x0][0x620] ;  /* 0x00018800000c7ab9 */ /* 0x000fe20000000a00 */
[----:B------:R-:W-:Y:S01]  /*a120*/  UIADD3.X UR4, URZ, ~UR4, URZ, UP0, !UPT ;  /* 0x800000043f047290 */ /* 0x000fe200087fe43f */
[----:B------:R-:W-:Y:S01]  /*a130*/  UMOV UR10, UR16 ;  /* 0x00000010000a7c82 */ /* 0x000fe20008000000 */
[----:B------:R-:W-:-:S02]  /*a140*/  UMOV UR11, UR17 ;  /* 0x00000011000b7c82 */ /* 0x000fc40008000000 */
[----:B------:R-:W0:Y:S01]  /*a150*/  F2I.U32.TRUNC.NTZ R0, R0 ;  /* 0x0000000000007305 */ /* 0x000e22000020f000 */
[----:B------:R-:W-:Y:S02]  /*a160*/  UIMAD UR4, UR4, UR12, URZ ;  /* 0x0000000c040472a4 */ /* 0x000fe4000f8e023f */
        /* <DEDUP_REMOVED lines=9> */
[----:B------:R-:W-:Y:S01]  /*a200*/  USHF.R.U64 UR12, UR10, UR13, UR11 ;  /* 0x0000000d0a0c7299 */ /* 0x000fe2000800120b */
[----:B0-----:R-:W-:Y:S01]  /*a210*/  R2UR UR16, R0 ;  /* 0x00000000001072ca */ /* 0x001fe200000e0000 */
[----:B------:R-:W-:Y:S01]  /*a220*/  USHF.R.U32.HI UR10, URZ, UR13, UR11 ;  /* 0x0000000d3f0a7299 */ /* 0x000fe2000801160b */
[----:B------:R-:W-:Y:S01]  /*a230*/  ISETP.NE.AND.EX P0, PT, RZ, UR5, PT, P0 ;  /* 0x00000005ff007c0c */ /* 0x000fe2000bf05300 */
[----:B------:R-:W-:Y:S01]  /*a240*/  ULDC UR17, c[0x0][0x608] ;  /* 0x0001820000117ab9 */ /* 0x000fe20000000800 */
[----:B------:R-:W-:-:S02]  /*a250*/  ULOP3.LUT UR23, URZ, UR18, URZ, 0x33, !UPT ;  /* 0x000000123f177292 */ /* 0x000fc4000f8e333f */
[----:B------:R-:W-:Y:S02]  /*a260*/  USHF.R.U64 UR18, UR12, UR17, UR10 ;  /* 0x000000110c127299 */ /* 0x000fe4000800120a */
[----:B------:R-:W-:Y:S01]  /*a270*/  USHF.R.U32.HI UR10, URZ, UR17, UR10 ;  /* 0x000000113f0a7299 */ /* 0x000fe2000801160a */
[----:B------:R-:W-:Y:S01]  /*a280*/  UMOV UR20, 0x1 ;  /* 0x0000000100147882 */ /* 0x000fe20000000000 */
[----:B------:R-:W-:Y:S02]  /*a290*/  UIADD3 UR14, -UR14, URZ, URZ ;  /* 0x0000003f0e0e7290 */ /* 0x000fe4000fffe13f */
[----:B------:R-:W-:Y:S02]  /*a2a0*/  USHF.L.U32 UR13, UR20, UR22, URZ ;  /* 0x00000016140d7299 */ /* 0x000fe4000800063f */
[----:B------:R-:W-:Y:S01]  /*a2b0*/  USHF.R.U64 UR20, UR18, UR22, UR10 ;  /* 0x0000001612147299 */ /* 0x000fe2000800120a */
[----:B------:R-:W-:Y:S01]  /*a2c0*/  ULDC UR15, c[0x0][0x144] ;  /* 0x00005100000f7ab9 */ /* 0x000fe20000000800 */
[----:B------:R-:W-:Y:S01]  /*a2d0*/  ULDC UR8, c[0x0][0x600] ;  /* 0x0001800000087ab9 */ /* 0x000fe20000000800 */
[----:B------:R-:W-:-:S02]  /*a2e0*/  UIADD3 UR21, -UR16, URZ, URZ ;  /* 0x0000003f10157290 */ /* 0x000fc4000fffe13f */
[----:B------:R-:W-:Y:S02]  /*a2f0*/  USHF.R.U32.HI UR17, URZ, UR22, UR10 ;  /* 0x000000163f117299 */ /* 0x000fe4000801160a */
[----:B------:R-:W-:Y:S02]  /*a300*/  UIADD3 UR9, UR8, -0x1, URZ ;  /* 0xffffffff08097890 */ /* 0x000fe4000fffe03f */
        /* <DEDUP_REMOVED lines=16> */
.L_x_288:
[----:B------:R-:W-:Y:S01]  /*a410*/  UISETP.NE.AND UP0, UPT, UR39, URZ, UPT ;  /* 0x0000003f2700728c */ /* 0x000fe2000bf05270 */
[----:B------:R-:W-:Y:S01]  /*a420*/  IMAD.MOV.U32 R0, RZ, RZ, 0x1 ;  /* 0x00000001ff007424 */ /* 0x000fe200078e00ff */
[----:B------:R-:W-:Y:S01]  /*a430*/  USHF.R.U64 UR4, UR16, UR24, UR17 ;  /* 0x0000001810047299 */ /* 0x000fe20008001211 */
[----:B------:R-:W-:Y:S01]  /*a440*/  IMAD.U32 R19, RZ, RZ, UR6 ;  /* 0x00000006ff137e24 */ /* 0x000fe2000f8e00ff */
[----:B------:R-:W-:Y:S02]  /*a450*/  ULOP3.LUT UR18, UR18, UR23, URZ, 0xc0, !UPT ;  /* 0x0000001712127292 */ /* 0x000fe4000f8ec03f */
[----:B------:R-:W-:Y:S02]  /*a460*/  UIADD3 UR5, -UR4, URZ, URZ ;  /* 0x0000003f04057290 */ /* 0x000fe4000fffe13f */
[----:B------:R-:W-:Y:S02]  /*a470*/  ULOP3.LUT UR9, UR12, UR9, URZ, 0xc0, !UPT ;  /* 0x000000090c097292 */ /* 0x000fe4000f8ec03f */
[----:B------:R-:W-:-:S02]  /*a480*/  UIMAD UR4, UR13, UR4, UR18 ;  /* 0x000000040d0472a4 */ /* 0x000fc4000f8e0212 */
[----:B------:R-:W-:Y:S02]  /*a490*/  @UP0 UIMAD UR22, UR26, UR21, UR19 ;  /* 0x000000151a1602a4 */ /* 0x000fe4000f8e0213 */
[----:B------:R-:W-:Y:S01]  /*a4a0*/  UIMAD UR5, UR5, UR25, UR20 ;  /* 0x00000019050572a4 */ /* 0x000fe2000f8e0214 */
[----:B------:R-:W-:Y:S02]  /*a4b0*/  ULDC UR7, c[0x0][0x610] ;  /* 0x0001840000077ab9 */ /* 0x000fe40000000800 */
[----:B------:R-:W-:Y:S02]  /*a4c0*/  UIMAD UR4, UR4, UR7, UR22 ;  /* 0x00000007040472a4 */ /* 0x000fe4000f8e0216 */
[----:B------:R-:W-:-:S04]  /*a4d0*/  UIMAD UR5, UR5, UR8, UR9 ;  /* 0x00000008050572a4 */ /* 0x000fc8000f8e0209 */
[----:B------:R-:W-:Y:S02]  /*a4e0*/  USEL UR7, UR5, UR4, !UP0 ;  /* 0x0000000405077287 */ /* 0x000fe4000c000000 */
[----:B------:R-:W-:-:S04]  /*a4f0*/  USEL UR4, UR4, UR5, !UP0 ;  /* 0x0000000504047287 */ /* 0x000fc8000c000000 */
[----:B------:R-:W-:Y:S02]  /*a500*/  IMAD.U32 R2, RZ, RZ, UR7 ;  /* 0x00000007ff027e24 */ /* 0x000fe4000f8e00ff */
[----:B------:R-:W-:-:S07]  /*a510*/  IMAD.U32 R18, RZ, RZ, UR4 ;  /* 0x00000004ff127e24 */ /* 0x000fce000f8e00ff */
.L_x_286:
[----:B------:R-:W-:Y:S02]  /*a520*/  LOP3.LUT P0, RZ, R0, 0xff, RZ, 0xc0, !PT ;  /* 0x000000ff00ff7812 */ /* 0x000fe4000780c0ff */
[----:B------:R-:W-:-:S11]  /*a530*/  LOP3.LUT R166, R166, 0x1, RZ, 0x3c, !PT ;  /* 0x00000001a6a67812 */ /* 0x000fd600078e3cff */
[----:B------:R-:W-:Y:S05]  /*a540*/  @P0 BRA `(.L_x_289) ;  /* 0xffffff7000000947 */ /* 0x000fea000383ffff */
[----:B------:R-:W-:Y:S05]  /*a550*/  EXIT ;  /* 0x000000000000794d */ /* 0x000fea0003800000 */
.L_x_12:
[----:B------:R-:W-:-:S08]  /*a560*/  ISETP.NE.AND P0, PT, RZ, UR8, PT ;  /* 0x00000008ff007c0c */ /* 0x000fd0000bf05270 */
[----:B-----5:R-:W0:-:S00]  /*a570*/  USETMAXREG.DEALLOC.CTAPOOL 0x28 ;  /* 0x00000028000079c8 */ /* 0x020e0000080e0500 */
[----:B------:R-:W-:Y:S05]  /*a580*/  @P0 EXIT ;  /* 0x000000000000094d */ /* 0x000fea0003800000 */
[----:B0-----:R-:W-:Y:S01]  /*a590*/  LOP3.LUT P0, RZ, R5, 0xff, RZ, 0xc0, !PT ;  /* 0x000000ff05ff7812 */ /* 0x001fe2000780c0ff */
[----:B------:R-:W-:Y:S02]  /*a5a0*/  IMAD.MOV.U32 R8, RZ, RZ, 0x1 ;  /* 0x00000001ff087424 */ /* 0x000fe400078e00ff */
[----:B------:R-:W-:-:S10]  /*a5b0*/  IMAD.MOV.U32 R0, RZ, RZ, RZ ;  /* 0x000000ffff007224 */ /* 0x000fd400078e00ff */
[----:B------:R-:W-:Y:S05]  /*a5c0*/  @!P0 BRA `(.L_x_290) ;  /* 0x0000000c00148947 */ /* 0x000fea0003800000 */
[----:B------:R-:W-:Y:S01]  /*a5d0*/  LOP3.LUT P0, RZ, R4, 0x1f, RZ, 0xc0, !PT ;  /* 0x0000001f04ff7812 */ /* 0x000fe2000780c0ff */
[----:B------:R-:W-:Y:S01]  /*a5e0*/  ULDC UR5, c[0x0][0x658] ;  /* 0x0001960000057ab9 */ /* 0x000fe20000000800 */
[----:B------:R-:W-:Y:S01]  /*a5f0*/  UMOV UR6, 0xffffffff ;  /* 0xffffffff00067882 */ /* 0x000fe20000000000 */
[----:B------:R-:W-:Y:S01]  /*a600*/  BSSY B0, `(.L_x_290) ;  /* 0x00000c1000007945 */ /* 0x000fe20003800000 */
[----:B------:R-:W-:Y:S01]  /*a610*/  USHF.L.U32 UR6, UR6, UR5, URZ ;  /* 0x0000000506067299 */ /* 0x000fe2000800063f */
[C---:B------:R-:W-:Y:S01]  /*a620*/  ISETP.NE.AND P3, PT, R3.reuse, RZ, PT ;  /* 0x000000ff0300720c */ /* 0x040fe20003f65270 */
[----:B------:R-:W-:Y:S01]  /*a630*/  IMAD.MOV.U32 R9, RZ, RZ, 0x1 ;  /* 0x00000001ff097424 */ /* 0x000fe200078e00ff */
[----:B------:R-:W-:Y:S01]  /*a640*/  ISETP.NE.OR P0, PT, R3, RZ, !P0 ;  /* 0x000000ff0300720c */ /* 0x000fe20004705670 */
[----:B------:R-:W-:Y:S01]  /*a650*/  IMAD.MOV.U32 R8, RZ, RZ, 0x1 ;  /* 0x00000001ff087424 */ /* 0x000fe200078e00ff */
[----:B------:R-:W-:Y:S01]  /*a660*/  ULDC UR4, c[0x0][0x600] ;  /* 0x0001800000047ab9 */ /* 0x000fe20000000800 */
[----:B------:R-:W-:Y:S01]  /*a670*/  IMAD.MOV.U32 R0, RZ, RZ, RZ ;  /* 0x000000ffff007224 */ /* 0x000fe200078e00ff */
[----:B------:R-:W-:Y:S01]  /*a680*/  UMOV UR7, 0x1 ;  /* 0x0000000100077882 */ /* 0x000fe20000000000 */
[----:B------:R-:W-:-:S02]  /*a690*/  UIADD3 UR19, UR38, 0x1, URZ ;  /* 0x0000000126137890 */ /* 0x000fc4000fffe03f */
[----:B------:R-:W-:Y:S02]  /*a6a0*/  ULOP3.LUT UR22, UR41, 0x2, URZ, 0xfc, !UPT ;  /* 0x0000000229167892 */ /* 0x000fe4000f8efc3f */
[----:B------:R-:W-:Y:S02]  /*a6b0*/  UIADD3 UR4, UR4, -0x1, URZ ;  /* 0xffffffff04047890 */ /* 0x000fe4000fffe03f */
[----:B------:R-:W-:Y:S02]  /*a6c0*/  USHF.L.U32 UR5, UR7, UR5, URZ ;  /* 0x0000000507057299 */ /* 0x000fe4000800063f */
[----:B------:R-:W-:Y:S01]  /*a6d0*/  ULOP3.LUT UR6, URZ, UR6, URZ, 0x33, !UPT ;  /* 0x000000063f067292 */ /* 0x000fe2000f8e333f */
[----:B------:R-:W-:-:S11]  /*a6e0*/  ULDC.64 UR20, c[0x0][0x198] ;  /* 0x0000660000147ab9 */ /* 0x000fd60000000a00 */
.L_x_302:
[----:B------:R-:W-:-:S03]  /*a6f0*/  UMOV UR7, 0xffffffff ;  /* 0xffffffff00077882 */ /* 0x000fc60000000000 */
[----:B------:R-:W-:Y:S05]  /*a700*/  BRA.DIV UR7, `(.L_x_291) ;  /* 0x0000000e07dc7947 */ /* 0x000fea000b800000 */
[----:B------:R-:W-:-:S13]  /*a710*/  ELECT P6, URZ, PT ;  /* 0x00000000003f782f */ /* 0x000fda00038c0000 */
.L_x_315:
[----:B------:R-:W0:Y:S01]  /*a720*/  LDC R3, c[0x0][0x28c] ;  /* 0x0000a300ff037b82 */ /* 0x000e220000000800 */
[----:B------:R-:W-:Y:S01]  /*a730*/  BSSY B1, `(.L_x_292) ;  /* 0x0000038000017945 */ /* 0x000fe20003800000 */
[----:B0-----:R-:W-:-:S13]  /*a740*/  ISETP.LT.OR P6, PT, R3, 0x1, !P6 ;  /* 0x000000010300780c */ /* 0x001fda00077c1670 */
[----:B------:R-:W-:Y:S05]  /*a750*/  @P6 BRA `(.L_x_293) ;  /* 0x0000000000d46947 */ /* 0x000fea0003800000 */
[----:B------:R-:W-:Y:S02]  /*a760*/  IMAD.SHL.U32 R6, R2, 0x100, RZ ;  /* 0x0000010002067824 */ /* 0x000fe400078e00ff */
[----:B------:R-:W-:Y:S02]  /*a770*/  IMAD.SHL.U32 R18, R18, 0x40, RZ ;  /* 0x0000004012127824 */ /* 0x000fe400078e00ff */
[----:B------:R-:W-:Y:S02]  /*a780*/  IMAD.MOV.U32 R11, RZ, RZ, RZ ;  /* 0x000000ffff0b7224 */ /* 0x000fe400078e00ff */
[----:B------:R-:W-:Y:S02]  /*a790*/  IMAD.U32 R12, RZ, RZ, UR19 ;  /* 0x00000013ff0c7e24 */ /* 0x000fe4000f8e00ff */
[----:B------:R-:W-:Y:S02]  /*a7a0*/  IMAD.MOV.U32 R2, RZ, RZ, R8 ;  /* 0x000000ffff027224 */ /* 0x000fe400078e0008 */
[----:B------:R-:W-:-:S07]  /*a7b0*/  IMAD.MOV.U32 R3, RZ, RZ, R0 ;  /* 0x000000ffff037224 */ /* 0x000fce00078e0000 */
.L_x_297:
[----:B------:R-:W0:Y:S01]  /*a7c0*/  S2R R5, SR_CgaCtaId ;  /* 0x0000000000057919 */ /* 0x000e220000008800 */
[----:B------:R-:W-:-:S04]  /*a7d0*/  MOV R4, 0x400 ;  /* 0x0000040000047802 */ /* 0x000fc80000000f00 */
[----:B0-----:R-:W-:Y:S02]  /*a7e0*/  LEA R10, R5, R4, 0x18 ;  /* 0x00000004050a7211 */ /* 0x001fe400078ec0ff */
[----:B------:R-:W-:Y:S01]  /*a7f0*/  SHF.L.U32 R4, R2, 0x1f, RZ ;  /* 0x0000001f02047819 */ /* 0x000fe200000006ff */
[----:B------:R-:W0:Y:S02]  /*a800*/  @!P3 LDC R5, c[0x0][0x500] ;  /* 0x00014000ff05bb82 */ /* 0x000e240000000800 */
[----:B------:R-:W-:-:S04]  /*a810*/  IMAD R7, R3, 0x8, R10 ;  /* 0x0000000803077824 */ /* 0x000fc800078e020a */
[----:B------:R-:W1:Y:S02]  /*a820*/  SYNCS.PHASECHK.TRANS64.TRYWAIT P1, [R7+URZ+0x20], R4 ;  /* 0x00002004070075a7 */ /* 0x000e64000802017f */
[----:B-1----:R-:W-:Y:S05]  /*a830*/  @!P1 BRA `(.L_x_294) ;  /* 0x0000000c00b09947 */ /* 0x002fea0003800000 */
.L_x_316:
[----:B------:R-:W-:Y:S01]  /*a840*/  UPRMT UR7, UR22, 0x9910, URZ ;  /* 0x0000991016077896 */ /* 0x000fe2000800003f */
[----:B0-----:R0:W-:Y:S03]  /*a850*/  @!P3 SYNCS.ARRIVE.TRANS64 RZ, [R7+URZ], R5 ;  /* 0x0000000507ffb9a7 */ /* 0x0011e6000800003f */
[----:B------:R-:W-:-:S06]  /*a860*/  UISETP.NE.AND UP0, UPT, UR7, 0x2, UPT ;  /* 0x000000020700788c */ /* 0x000fcc000bf05270 */
[----:B------:R-:W-:-:S13]  /*a870*/  PLOP3.LUT P1, PT, PT, PT, UP0, 0x80, 0x0 ;  /* 0x000000000000781c */ /* 0x000fda0003f2f008 */
[----:B0-----:R-:W-:Y:S05]  /*a880*/  @P1 BRA `(.L_x_295) ;  /* 0x0000000000041947 */ /* 0x001fea0003800000 */
[----:B------:R-:W-:Y:S01]  /*a890*/  BPT.TRAP 0x1 ;  /* 0x000000040000795c */ /* 0x000fe20000300000 */
.L_x_295:
[----:B------:R-:W-:Y:S05]  /*a8a0*/  @P0 BRA `(.L_x_296) ;  /* 0x0000000000040947 */ /* 0x000fea0003800000 */
[----:B------:R-:W-:Y:S01]  /*a8b0*/  BPT.TRAP 0x1 ;  /* 0x000000040000795c */ /* 0x000fe20000300000 */
.L_x_296:
[--C-:B-1----:R-:W-:Y:S01]  /*a8c0*/  IMAD R4, R3, 0x2000, R10.reuse ;  /* 0x0000200003047824 */ /* 0x102fe200078e020a */
[----:B------:R-:W-:Y:S01]  /*a8d0*/  R2UR UR9, R7 ;  /* 0x00000000070972ca */ /* 0x000fe200000e0000 */
[C---:B------:R-:W-:Y:S01]  /*a8e0*/  IMAD R10, R3.reuse, 0x8000, R10 ;  /* 0x00008000030a7824 */ /* 0x040fe200078e020a */
[----:B------:R-:W-:Y:S01]  /*a8f0*/  UIADD3 UR14, UP0, UR20, 0xf0, URZ ;  /* 0x000000f0140e7890 */ /* 0x000fe2000ff1e03f */
[----:B------:R-:W-:Y:S01]  /*a900*/  VIADD R12, R12, 0xffffffff ;  /* 0xffffffff0c0c7836 */ /* 0x000fe20000000000 */
[----:B------:R-:W-:Y:S01]  /*a910*/  R2UR UR7, R4 ;  /* 0x00000000040772ca */ /* 0x000fe200000e0000 */
[----:B------:R-:W-:Y:S01]  /*a920*/  UIADD3 UR24, UP1, UR20, 0x1f0, URZ ;  /* 0x000001f014187890 */ /* 0x000fe2000ff3e03f */
[----:B------:R-:W-:Y:S01]  /*a930*/  R2UR UR8, R10 ;  /* 0x000000000a0872ca */ /* 0x000fe200000e0000 */
[----:B------:R-:W-:Y:S01]  /*a940*/  UIADD3.X UR15, URZ, UR21, URZ, UP0, !UPT ;  /* 0x000000153f0f7290 */ /* 0x000fe200087fe43f */
[----:B------:R-:W-:Y:S01]  /*a950*/  R2UR UR11, R18 ;  /* 0x00000000120b72ca */ /* 0x000fe200000e0000 */
[----:B------:R-:W-:Y:S01]  /*a960*/  VIADD R3, R3, 0x1 ;  /* 0x0000000103037836 */ /* 0x000fe20000000000 */
[----:B------:R-:W-:Y:S01]  /*a970*/  R2UR UR10, R11 ;  /* 0x000000000b0a72ca */ /* 0x000fe200000e0000 */
[----:B------:R-:W-:Y:S01]  /*a980*/  UIADD3.X UR25, URZ, UR21, URZ, UP1, !UPT ;  /* 0x000000153f197290 */ /* 0x000fe20008ffe43f */
[----:B------:R-:W-:Y:S01]  /*a990*/  R2UR UR12, R19 ;  /* 0x00000000130c72ca */ /* 0x000fe200000e0000 */
[----:B------:R-:W-:Y:S01]  /*a9a0*/  UMOV UR16, 0x0 ;  /* 0x0000000000107882 */ /* 0x000fe20000000000 */
[----:B------:R-:W-:Y:S01]  /*a9b0*/  R2UR UR18, R6 ;  /* 0x00000000061272ca */ /* 0x000fe200000e0000 */
[----:B------:R-:W-:Y:S01]  /*a9c0*/  UMOV UR17, 0x10000000 ;  /* 0x1000000000117882 */ /* 0x000fe20000000000 */
[----:B------:R-:W-:Y:S01]  /*a9d0*/  ISETP.GT.AND P2, PT, R12, 0x1, PT ;  /* 0x000000010c00780c */ /* 0x000fe20003f44270 */
[----:B------:R-:W-:Y:S01]  /*a9e0*/  UIADD3 UR7, UR7, 0x180, URZ ;  /* 0x0000018007077890 */ /* 0x000fe2000fffe03f */
[----:B------:R-:W-:Y:S01]  /*a9f0*/  ISETP.NE.AND P1, PT, R3, 0x4, PT ;  /* 0x000000040300780c */ /* 0x000fe20003f25270 */
[----:B------:R-:W-:Y:S01]  /*aa00*/  UIADD3 UR13, UR8, 0x8180, URZ ;  /* 0x00008180080d7890 */ /* 0x000fe2000fffe03f */
[----:B------:R-:W-:-:S02]  /*aa10*/  VIADD R11, R11, 0x40 ;  /* 0x000000400b0b7836 */ /* 0x000fc40000000000 */
[----:B------:R-:W-:Y:S02]  /*aa20*/  SEL R5, RZ, 0x1, P1 ;  /* 0x00000001ff057807 */ /* 0x000fe40000800000 */
[----:B------:R-:W-:Y:S01]  /*aa30*/  UMOV UR8, UR7 ;  /* 0x0000000700087c82 */ /* 0x000fe20008000000 */
[----:B------:R-:W-:Y:S01]  /*aa40*/  SEL R3, R3, RZ, P1 ;  /* 0x000000ff03037207 */ /* 0x000fe20000800000 */
[----:B------:R0:W-:Y:S01]  /*aa50*/  UTMALDG.3D [UR8], [UR14], desc[UR16] ;  /* 0x000010080e0075b4 */ /* 0x0001e20008011000 */
[----:B------:R-:W-:Y:S01]  /*aa60*/  LOP3.LUT R2, R2, R5, RZ, 0x3c, !PT ;  /* 0x0000000502027212 */ /* 0x000fe200078e3cff */
[----:B0-----:R-:W-:Y:S01]  /*aa70*/  UMOV UR8, UR13 ;  /* 0x0000000d00087c82 */ /* 0x001fe20008000000 */
[----:B------:R-:W-:Y:S02]  /*aa80*/  UMOV UR11, UR18 ;  /* 0x00000012000b7c82 */ /* 0x000fe40008000000 */
[----:B------:R0:W-:Y:S02]  /*aa90*/  UTMALDG.3D [UR8], [UR24], desc[UR16] ;  /* 0x00001008180075b4 */ /* 0x0001e40008011000 */
[----:B0-----:R-:W-:Y:S05]  /*aaa0*/  @P2 BRA `(.L_x_297) ;  /* 0xfffffffc00442947 */ /* 0x001fea000383ffff */
.L_x_293:
[----:B------:R-:W-:Y:S05]  /*aab0*/  BSYNC B1 ;  /* 0x0000000000017941 */ /* 0x000fea0003800000 */
.L_x_292:
[----:B------:R-:W-:Y:S01]  /*aac0*/  LOP3.LUT P4, RZ, R9, 0xff, RZ, 0xc0, !PT ;  /* 0x000000ff09ff7812 */ /* 0x000fe2000788c0ff */
[----:B------:R-:W-:Y:S01]  /*aad0*/  VIADD R0, R0, UR38 ;  /* 0x0000002600007c36 */ /* 0x000fe20008000000 */
[----:B------:R-:W-:Y:S01]  /*aae0*/  ULDC.64 UR8, c[0x0][0x650] ;  /* 0x0001940000087ab9 */ /* 0x000fe20000000a00 */
[----:B------:R-:W-:Y:S01]  /*aaf0*/  BSSY B1, `(.L_x_298) ;  /* 0x000006f000017945 */ /* 0x000fe20003800000 */
[----:B------:R-:W-:Y:S01]  /*ab00*/  IMAD.MOV.U32 R18, RZ, RZ, -0x1 ;  /* 0xffffffffff127424 */ /* 0x000fe200078e00ff */
[----:B------:R-:W-:Y:S01]  /*ab10*/  PRMT R9, RZ, 0x7610, R9 ;  /* 0x00007610ff097816 */ /* 0x000fe20000000009 */
[----:B------:R-:W-:Y:S01]  /*ab20*/  IMAD.MOV.U32 R19, RZ, RZ, -0x1 ;  /* 0xffffffffff137424 */ /* 0x000fe200078e00ff */
[C---:B------:R-:W-:Y:S02]  /*ab30*/  ISETP.GT.U32.AND P1, PT, R0.reuse, 0x3, PT ;  /* 0x000000030000780c */ /* 0x040fe40003f24070 */
[----:B------:R-:W-:Y:S02]  /*ab40*/  SHF.R.U32.HI R2, RZ, 0x2, R0 ;  /* 0x00000002ff027819 */ /* 0x000fe40000011600 */
[----:B------:R-:W-:-:S02]  /*ab50*/  LOP3.LUT R0, R0, 0x3, RZ, 0xc0, !PT ;  /* 0x0000000300007812 */ /* 0x000fc400078ec0ff */
[----:B------:R-:W0:Y:S01]  /*ab60*/  @P4 S2R R4, SR_CgaCtaId ;  /* 0x0000000000044919 */ /* 0x000e220000008800 */
[----:B------:R-:W-:Y:S02]  /*ab70*/  @P4 MOV R3, 0x400 ;  /* 0x0000040000034802 */ /* 0x000fe40000000f00 */
[----:B------:R-:W-:-:S04]  /*ab80*/  LOP3.LUT R2, R2, 0x1, RZ, 0xc0, !PT ;  /* 0x0000000102027812 */ /* 0x000fc800078ec0ff */
[----:B------:R-:W-:Y:S02]  /*ab90*/  ISETP.NE.U32.AND P2, PT, R2, 0x1, PT ;  /* 0x000000010200780c */ /* 0x000fe40003f45070 */
[----:B0-----:R-:W-:Y:S01]  /*aba0*/  @P4 LEA R3, R4, R3, 0x18 ;  /* 0x0000000304034211 */ /* 0x001fe200078ec0ff */
[----:B------:R-:W-:-:S03]  /*abb0*/  IMAD.U32 R4, RZ, RZ, UR38 ;  /* 0x00000026ff047e24 */ /* 0x000fc6000f8e00ff */
[----:B------:R0:W-:Y:S01]  /*abc0*/  @P4 SYNCS.ARRIVE.TRANS64.A1T0 RZ, [R3+URZ+0x78], RZ ;  /* 0x000078ff03ff49a7 */ /* 0x0001e2000810003f */
[----:B------:R-:W-:Y:S02]  /*abd0*/  IADD3 R16, P4, R16, UR36, RZ ;  /* 0x0000002410107c10 */ /* 0x000fe4000ff9e0ff */
[----:B------:R-:W-:Y:S02]  /*abe0*/  ISETP.LT.U32.AND P1, PT, R4, 0x4, P1 ;  /* 0x000000040400780c */ /* 0x000fe40000f21070 */
[----:B------:R-:W-:Y:S02]  /*abf0*/  IADD3.X R17, R17, UR40, RZ, P4, !PT ;  /* 0x0000002811117c10 */ /* 0x000fe4000a7fe4ff */
[----:B------:R-:W-:Y:S02]  /*ac00*/  ISETP.GE.U32.AND P4, PT, R16, UR8, PT ;  /* 0x0000000810007c0c */ /* 0x000fe4000bf86070 */
[----:B0-----:R-:W-:Y:S02]  /*ac10*/  SEL R3, RZ, 0x1, !P1 ;  /* 0x00000001ff037807 */ /* 0x001fe40004800000 */
[----:B------:R-:W-:-:S02]  /*ac20*/  ISETP.GE.U32.AND.EX P1, PT, R17, UR9, PT, P4 ;  /* 0x0000000911007c0c */ /* 0x000fc4000bf26140 */
[----:B------:R-:W-:-:S04]  /*ac30*/  ISETP.GT.U32.AND P2, PT, R4, 0x3, !P2 ;  /* 0x000000030400780c */ /* 0x000fc80005744070 */
[----:B------:R-:W-:-:S04]  /*ac40*/  SEL R2, RZ, 0x1, !P2 ;  /* 0x00000001ff027807 */ /* 0x000fc80005000000 */
[--C-:B------:R-:W-:Y:S01]  /*ac50*/  LOP3.LUT R8, R2, R8, R3.reuse, 0x96, !PT ;  /* 0x0000000802087212 */ /* 0x100fe200078e9603 */
[----:B------:R-:W-:Y:S01]  /*ac60*/  IMAD.MOV.U32 R2, RZ, RZ, -0x1 ;  /* 0xffffffffff027424 */ /* 0x000fe200078e00ff */
[----:B------:R-:W-:Y:S01]  /*ac70*/  PRMT R3, RZ, 0x7610, R3 ;  /* 0x00007610ff037816 */ /* 0x000fe20000000003 */
[----:B------:R-:W-:Y:S06]  /*ac80*/  @P1 BRA `(.L_x_299) ;  /* 0x0000000400541947 */ /* 0x000fec0003800000 */
[----:B------:R-:W0:Y:S01]  /*ac90*/  S2UR UR7, SR_CTAID.X ;  /* 0x00000000000779c3 */ /* 0x000e220000002500 */
[----:B------:R-:W-:Y:S01]  /*aca0*/  ULDC.64 UR8, c[0x0][0x628] ;  /* 0x00018a0000087ab9 */ /* 0x000fe20000000a00 */
[----:B------:R-:W-:Y:S01]  /*acb0*/  ULDC UR10, c[0x0][0x150] ;  /* 0x00005400000a7ab9 */ /* 0x000fe20000000800 */
[----:B------:R-:W-:Y:S01]  /*acc0*/  ISETP.NE.U32.AND P1, PT, RZ, UR8, PT ;  /* 0x00000008ff007c0c */ /* 0x000fe2000bf25070 */
[----:B------:R-:W-:Y:S01]  /*acd0*/  ULDC UR11, c[0x0][0x630] ;  /* 0x00018c00000b7ab9 */ /* 0x000fe20000000800 */
[----:B------:R-:W-:Y:S01]  /*ace0*/  ULDC UR13, c[0x0][0x154] ;  /* 0x00005500000d7ab9 */ /* 0x000fe20000000800 */
[----:B------:R-:W-:Y:S01]  /*acf0*/  IMAD.MOV.U32 R2, RZ, RZ, R16 ;  /* 0x000000ffff027224 */ /* 0x000fe200078e0010 */
[----:B------:R-:W-:Y:S01]  /*ad00*/  ISETP.NE.AND.EX P1, PT, RZ, UR9, PT, P1 ;  /* 0x00000009ff007c0c */ /* 0x000fe2000bf25310 */
[----:B------:R-:W1:Y:S01]  /*ad10*/  S2UR UR12, SR_CTAID.Y ;  /* 0x00000000000c79c3 */ /* 0x000e620000002600 */
[----:B0-----:R-:W-:-:S05]  /*ad20*/  I2FP.F32.U32 R3, UR7 ;  /* 0x0000000700037c45 */ /* 0x001fca0008201000 */
[----:B------:R-:W-:Y:S01]  /*ad30*/  FMUL R10, R3, UR10 ;  /* 0x0000000a030a7c20 */ /* 0x000fe20008400000 */
[----:B------:R-:W-:-:S05]  /*ad40*/  IMAD.MOV.U32 R3, RZ, RZ, R17 ;  /* 0x000000ffff037224 */ /* 0x000fca00078e0011 */
[----:B------:R-:W-:Y:S05]  /*ad50*/  @!P1 BRA `(.L_x_300) ;  /* 0x0000000000289947 */ /* 0x000fea0003800000 */
[----:B------:R-:W-:Y:S02]  /*ad60*/  ULDC UR10, c[0x0][0x634] ;  /* 0x00018d00000a7ab9 */ /* 0x000fe40000000800 */
[----:B------:R-:W-:-:S05]  /*ad70*/  IADD3 R7, P1, R16, UR10, RZ ;  /* 0x0000000a10077c10 */ /* 0x000fca000ff3e0ff */
[----:B------:R-:W-:-:S04]  /*ad80*/  IMAD.X R11, RZ, RZ, R17, P1 ;  /* 0x000000ffff0b7224 */ /* 0x000fc800008e0611 */
[----:B------:R-:W-:-:S04]  /*ad90*/  IMAD.WIDE.U32 R4, R11, UR8, RZ ;  /* 0x000000080b047c25 */ /* 0x000fc8000f8e00ff */
[----:B------:R-:W-:-:S04]  /*ada0*/  IMAD.WIDE.U32 R4, P1, R7, UR9, R4 ;  /* 0x0000000907047c25 */ /* 0x000fc8000f820004 */
[----:B------:R-:W-:-:S04]  /*adb0*/  IMAD.WIDE.U32 R6, R7, UR8, RZ ;  /* 0x0000000807067c25 */ /* 0x000fc8000f8e00ff */
[----:B------:R-:W-:Y:S01]  /*adc0*/  IMAD.X R3, RZ, RZ, RZ, P1 ;  /* 0x000000ffff037224 */ /* 0x000fe200008e06ff */
[----:B------:R-:W-:Y:S01]  /*add0*/  IADD3 RZ, P1, R7, R4, RZ ;  /* 0x0000000407ff7210 */ /* 0x000fe20007f3e0ff */
[----:B------:R-:W-:-:S04]  /*ade0*/  IMAD.MOV.U32 R2, RZ, RZ, R5 ;  /* 0x000000ffff027224 */ /* 0x000fc800078e0005 */
[----:B------:R-:W-:-:S08]  /*adf0*/  IMAD.WIDE.U32.X R2, R11, UR9, R2, P1 ;  /* 0x000000090b027c25 */ /* 0x000fd000088e0402 */
.L_x_300:
[--C-:B------:R-:W-:Y:S01]  /*ae00*/  SHF.R.U64 R19, R2, UR11, R3.reuse ;  /* 0x0000000b02137c19 */ /* 0x100fe20008001203 */
[----:B------:R-:W0:Y:S01]  /*ae10*/  F2I.U32.TRUNC.NTZ R10, R10 ;  /* 0x0000000a000a7305 */ /* 0x000e22000020f000 */
[----:B------:R-:W-:Y:S01]  /*ae20*/  SHF.R.U32.HI R2, RZ, UR11, R3 ;  /* 0x0000000bff027c19 */ /* 0x000fe20008011603 */
[----:B------:R-:W-:Y:S01]  /*ae30*/  ULDC.64 UR8, c[0x0][0x620] ;  /* 0x0001880000087ab9 */ /* 0x000fe20000000a00 */
[----:B------:R-:W-:Y:S01]  /*ae40*/  IADD3 R5, P1, RZ, -R19, RZ ;  /* 0x80000013ff057210 */ /* 0x000fe20007f3e0ff */
[----:B------:R-:W-:Y:S01]  /*ae50*/  ULDC.64 UR14, c[0x0][0x640] ;  /* 0x00019000000e7ab9 */ /* 0x000fe20000000a00 */
[----:B-1----:R-:W-:Y:S01]  /*ae60*/  I2FP.F32.U32 R4, UR12 ;  /* 0x0000000c00047c45 */ /* 0x002fe20008201000 */
[----:B------:R-:W1:Y:S01]  /*ae70*/  LDC R15, c[0x0][0x610] ;  /* 0x00018400ff0f7b82 */ /* 0x000e620000000800 */
[----:B------:R-:W-:Y:S01]  /*ae80*/  ULDC UR11, c[0x0][0x658] ;  /* 0x00019600000b7ab9 */ /* 0x000fe20000000800 */
[----:B------:R-:W-:Y:S01]  /*ae90*/  IMAD.X R2, RZ, RZ, ~R2, P1 ;  /* 0x000000ffff027224 */ /* 0x000fe200008e0e02 */
[----:B------:R-:W-:Y:S01]  /*aea0*/  ISETP.NE.U32.AND P1, PT, RZ, UR14, PT ;  /* 0x0000000eff007c0c */ /* 0x000fe2000bf25070 */
[----:B------:R-:W-:Y:S01]  /*aeb0*/  FMUL R6, R4, UR13 ;  /* 0x0000000d04067c20 */ /* 0x000fe20008400000 */
[----:B------:R-:W-:Y:S01]  /*aec0*/  ULDC UR13, c[0x0][0x648] ;  /* 0x00019200000d7ab9 */ /* 0x000fe20000000800 */
[----:B------:R-:W-:Y:S01]  /*aed0*/  IMAD R4, R2, UR8, RZ ;  /* 0x0000000802047c24 */ /* 0x000fe2000f8e02ff */
[----:B------:R-:W-:Y:S01]  /*aee0*/  ISETP.NE.AND.EX P1, PT, RZ, UR15, PT, P1 ;  /* 0x0000000fff007c0c */ /* 0x000fe2000bf25310 */
[C---:B------:R-:W-:Y:S01]  /*aef0*/  IMAD.WIDE.U32 R2, R5.reuse, UR8, R16 ;  /* 0x0000000805027c25 */ /* 0x040fe2000f8e0010 */
[----:B0-----:R-:W-:Y:S01]  /*af00*/  R2UR UR8, R10 ;  /* 0x000000000a0872ca */ /* 0x001fe200000e0000 */
[----:B------:R-:W0:Y:S02]  /*af10*/  F2I.U32.TRUNC.NTZ R6, R6 ;  /* 0x0000000600067305 */ /* 0x000e24000020f000 */
[----:B------:R-:W-:Y:S01]  /*af20*/  IMAD R5, R5, UR9, R4 ;  /* 0x0000000905057c24 */ /* 0x000fe2000f8e0204 */
[----:B------:R-:W-:-:S03]  /*af30*/  ULDC UR9, c[0x0][0x618] ;  /* 0x0001860000097ab9 */ /* 0x000fc60000000800 */
[----:B------:R-:W-:-:S05]  /*af40*/  IMAD.IADD R3, R3, 0x1, R5 ;  /* 0x0000000103037824 */ /* 0x000fca00078e0205 */
[--C-:B------:R-:W-:Y:S02]  /*af50*/  SHF.R.U64 R10, R2, UR9, R3.reuse ;  /* 0x00000009020a7c19 */ /* 0x100fe40008001203 */
[----:B------:R-:W-:Y:S01]  /*af60*/  SHF.R.U32.HI R3, RZ, UR9, R3 ;  /* 0x00000009ff037c19 */ /* 0x000fe20008011603 */
[----:B------:R-:W-:Y:S01]  /*af70*/  ULDC UR9, c[0x0][0x608] ;  /* 0x0001820000097ab9 */ /* 0x000fe20000000800 */
[----:B0-----:R-:W-:Y:S02]  /*af80*/  R2UR UR10, R6 ;  /* 0x00000000060a72ca */ /* 0x001fe400000e0000 */
[--C-:B------:R-:W-:Y:S02]  /*af90*/  SHF.R.U64 R12, R10, UR9, R3.reuse ;  /* 0x000000090a0c7c19 */ /* 0x100fe40008001203 */
[----:B------:R-:W-:Y:S01]  /*afa0*/  SHF.R.U32.HI R3, RZ, UR9, R3 ;  /* 0x00000009ff037c19 */ /* 0x000fe20008011603 */
[----:B------:R-:W-:-:S03]  /*afb0*/  UIADD3 UR9, -UR8, URZ, URZ ;  /* 0x0000003f08097290 */ /* 0x000fc6000fffe13f */
[--C-:B------:R-:W-:Y:S01]  /*afc0*/  SHF.R.U64 R13, R12, UR11, R3.reuse ;  /* 0x0000000b0c0d7c19 */ /* 0x100fe20008001203 */
[----:B------:R-:W-:Y:S01]  /*afd0*/  ULDC UR8, c[0x0][0x144] ;  /* 0x0000510000087ab9 */ /* 0x000fe20000000800 */
[----:B------:R-:W-:-:S03]  /*afe0*/  SHF.R.U32.HI R3, RZ, UR11, R3 ;  /* 0x0000000bff037c19 */ /* 0x000fc60008011603 */
[----:B------:R-:W-:Y:S01]  /*aff0*/  IMAD.MOV.U32 R2, RZ, RZ, R13 ;  /* 0x000000ffff027224 */ /* 0x000fe200078e000d */
[----:B------:R-:W-:Y:S06]  /*b000*/  @!P1 BRA `(.L_x_301) ;  /* 0x0000000000289947 */ /* 0x000fec0003800000 */
        /* <DEDUP_REMOVED lines=10> */
.L_x_301:
[----:B------:R-:W-:Y:S01]  /*b0b0*/  UISETP.NE.AND UP0, UPT, UR39, URZ, UPT ;  /* 0x0000003f2700728c */ /* 0x000fe2000bf05270 */
[----:B------:R-:W-:Y:S01]  /*b0c0*/  SHF.R.U64 R3, R2, UR13, R3 ;  /* 0x0000000d02037c19 */ /* 0x000fe20008001203 */
[----:B------:R-:W-:Y:S01]  /*b0d0*/  UIADD3 UR10, -UR10, URZ, URZ ;  /* 0x0000003f0a0a7290 */ /* 0x000fe2000fffe13f */
[----:B------:R-:W-:Y:S01]  /*b0e0*/  LOP3.LUT R2, R12, UR6, RZ, 0xc0, !PT ;  /* 0x000000060c027c12 */ /* 0x000fe2000f8ec0ff */
[----:B------:R-:W-:Y:S01]  /*b0f0*/  UIMAD UR7, UR8, UR9, UR7 ;  /* 0x00000009080772a4 */ /* 0x000fe2000f8e0207 */
[----:B------:R-:W-:Y:S01]  /*b100*/  LOP3.LUT R5, R10, UR4, RZ, 0xc0, !PT ;  /* 0x000000040a057c12 */ /* 0x000fe2000f8ec0ff */
[----:B------:R-:W-:Y:S01]  /*b110*/  IMAD.MOV R4, RZ, RZ, -R3 ;  /* 0x000000ffff047224 */ /* 0x000fe200078e0a03 */
[----:B------:R-:W-:Y:S01]  /*b120*/  ULDC UR8, c[0x0][0x148] ;  /* 0x0000520000087ab9 */ /* 0x000fe20000000800 */
[----:B------:R-:W-:Y:S01]  /*b130*/  IMAD R18, R3, UR5, R2 ;  /* 0x0000000503127c24 */ /* 0x000fe2000f8e0202 */
[----:B------:R-:W-:Y:S01]  /*b140*/  PLOP3.LUT P1, PT, PT, PT, UP0, 0x80, 0x0 ;  /* 0x000000000000781c */ /* 0x000fe20003f2f008 */
[----:B------:R-:W-:Y:S01]  /*b150*/  IMAD.MOV.U32 R3, RZ, RZ, 0x1 ;  /* 0x00000001ff037424 */ /* 0x000fe200078e00ff */
[----:B------:R-:W-:-:S03]  /*b160*/  @UP0 UIMAD UR7, UR8, UR10, UR12 ;  /* 0x0000000a080702a4 */ /* 0x000fc6000f8e020c */
[----:B------:R-:W-:Y:S02]  /*b170*/  ULDC UR8, c[0x0][0x638] ;  /* 0x00018e0000087ab9 */ /* 0x000fe40000000800 */
[----:B------:R-:W-:Y:S02]  /*b180*/  IMAD R2, R4, UR8, R13 ;  /* 0x0000000804027c24 */ /* 0x000fe4000f8e020d */
[----:B-1----:R-:W-:Y:S01]  /*b190*/  IMAD R18, R18, R15, UR7 ;  /* 0x0000000712127e24 */ /* 0x002fe2000f8e020f */
[----:B------:R-:W-:Y:S02]  /*b1a0*/  ULDC UR7, c[0x0][0x600] ;  /* 0x0001800000077ab9 */ /* 0x000fe40000000800 */
[----:B------:R-:W-:-:S05]  /*b1b0*/  IMAD R5, R2, UR7, R5 ;  /* 0x0000000702057c24 */ /* 0x000fca000f8e0205 */
[----:B------:R-:W-:Y:S02]  /*b1c0*/  SEL R2, R5, R18, !P1 ;  /* 0x0000001205027207 */ /* 0x000fe40004800000 */
[----:B------:R-:W-:-:S07]  /*b1d0*/  SEL R18, R18, R5, !P1 ;  /* 0x0000000512127207 */ /* 0x000fce0004800000 */
.L_x_299:
[----:B------:R-:W-:Y:S05]  /*b1e0*/  BSYNC B1 ;  /* 0x0000000000017941 */ /* 0x000fea0003800000 */
.L_x_298:
[----:B------:R-:W-:-:S13]  /*b1f0*/  LOP3.LUT P1, RZ, R3, 0xff, RZ, 0xc0, !PT ;  /* 0x000000ff03ff7812 */ /* 0x000fda000782c0ff */
[----:B------:R-:W-:Y:S05]  /*b200*/  @P1 BRA `(.L_x_302) ;  /* 0xfffffff400381947 */ /* 0x000fea000383ffff */
[----:B------:R-:W-:Y:S05]  /*b210*/  BSYNC B0 ;  /* 0x0000000000007941 */ /* 0x000fea0003800000 */
.L_x_290:
[----:B------:R-:W-:-:S03]  /*b220*/  UMOV UR7, 0xffffffff ;  /* 0xffffffff00077882 */ /* 0x000fc60000000000 */
[----:B------:R-:W-:Y:S05]  /*b230*/  BRA.DIV UR7, `(.L_x_303) ;  /* 0x0000000607447947 */ /* 0x000fea000b800000 */
[----:B------:R-:W-:-:S13]  /*b240*/  ELECT P6, URZ, PT ;  /* 0x00000000003f782f */ /* 0x000fda00038c0000 */
.L_x_319:
[----:B------:R-:W-:Y:S04]  /*b250*/  BSSY B0, `(.L_x_304) ;  /* 0x000002c000007945 */ /* 0x000fe80003800000 */
[----:B------:R-:W-:Y:S05]  /*b260*/  @!P6 BRA `(.L_x_305) ;  /* 0x0000000000a8e947 */ /* 0x000fea0003800000 */
[----:B------:R-:W-:-:S04]  /*b270*/  ULOP3.LUT UR7, UR41, 0x2, URZ, 0xfc, !UPT ;  /* 0x0000000229077892 */ /* 0x000fc8000f8efc3f */
[----:B------:R-:W-:-:S06]  /*b280*/  UISETP.NE.AND UP0, UPT, UR7, 0x3, UPT ;  /* 0x000000030700788c */ /* 0x000fcc000bf05270 */
[----:B------:R-:W-:-:S13]  /*b290*/  PLOP3.LUT P0, PT, PT, PT, UP0, 0x80, 0x0 ;  /* 0x000000000000781c */ /* 0x000fda0003f0f008 */
[----:B------:R-:W-:Y:S05]  /*b2a0*/  @!P0 BRA `(.L_x_306) ;  /* 0x0000000000048947 */ /* 0x000fea0003800000 */
[----:B------:R-:W-:Y:S01]  /*b2b0*/  BPT.TRAP 0x1 ;  /* 0x000000040000795c */ /* 0x000fe20000300000 */
.L_x_306:
[----:B------:R-:W0:Y:S01]  /*b2c0*/  S2R R3, SR_CgaCtaId ;  /* 0x0000000000037919 */ /* 0x000e220000008800 */
[----:B------:R-:W-:-:S04]  /*b2d0*/  MOV R2, 0x400 ;  /* 0x0000040000027802 */ /* 0x000fc80000000f00 */
[----:B0-----:R-:W-:Y:S02]  /*b2e0*/  LEA R3, R3, R2, 0x18 ;  /* 0x0000000203037211 */ /* 0x001fe400078ec0ff */
[----:B------:R-:W-:-:S03]  /*b2f0*/  SHF.L.U32 R2, R8, 0x1f, RZ ;  /* 0x0000001f08027819 */ /* 0x000fc600000006ff */
[----:B------:R-:W-:-:S04]  /*b300*/  VIADD R3, R3, 0x20 ;  /* 0x0000002003037836 */ /* 0x000fc80000000000 */
[C---:B------:R-:W-:Y:S02]  /*b310*/  IMAD R7, R0.reuse, 0x8, R3 ;  /* 0x0000000800077824 */ /* 0x040fe400078e0203 */
[----:B------:R-:W-:Y:S02]  /*b320*/  VIADD R0, R0, 0x1 ;  /* 0x0000000100007836 */ /* 0x000fe40000000000 */
[----:B------:R-:W0:Y:S03]  /*b330*/  SYNCS.PHASECHK.TRANS64.TRYWAIT P0, [R7+URZ], R2 ;  /* 0x00000002070075a7 */ /* 0x000e26000800017f */
[----:B------:R-:W-:-:S04]  /*b340*/  ISETP.NE.AND P1, PT, R0, 0x4, PT ;  /* 0x000000040000780c */ /* 0x000fc80003f25270 */
[----:B------:R-:W-:Y:S02]  /*b350*/  SEL R5, RZ, 0x1, P1 ;  /* 0x00000001ff057807 */ /* 0x000fe40000800000 */
[----:B------:R-:W-:Y:S02]  /*b360*/  SEL R0, R0, RZ, P1 ;  /* 0x000000ff00007207 */ /* 0x000fe40000800000 */
[----:B------:R-:W-:-:S03]  /*b370*/  LOP3.LUT R5, R8, R5, RZ, 0x3c, !PT ;  /* 0x0000000508057212 */ /* 0x000fc600078e3cff */
[----:B------:R-:W-:Y:S01]  /*b380*/  IMAD R9, R0, 0x8, R3 ;  /* 0x0000000800097824 */ /* 0x000fe200078e0203 */
[----:B------:R-:W-:Y:S01]  /*b390*/  SHF.L.U32 R4, R5, 0x1f, RZ ;  /* 0x0000001f05047819 */ /* 0x000fe200000006ff */
[----:B0-----:R-:W-:Y:S06]  /*b3a0*/  @!P0 BRA `(.L_x_307) ;  /* 0x0000000400088947 */ /* 0x001fec0003800000 */
.L_x_320:
[----:B------:R-:W1:Y:S01]  /*b3b0*/  SYNCS.PHASECHK.TRANS64.TRYWAIT P0, [R9+URZ], R4 ;  /* 0x00000004090075a7 */ /* 0x000e62000800017f */
[----:B------:R-:W-:-:S05]  /*b3c0*/  VIADD R0, R0, 0x1 ;  /* 0x0000000100007836 */ /* 0x000fca0000000000 */
[----:B------:R-:W-:-:S04]  /*b3d0*/  ISETP.NE.AND P1, PT, R0, 0x4, PT ;  /* 0x000000040000780c */ /* 0x000fc80003f25270 */
[----:B0-----:R-:W-:Y:S02]  /*b3e0*/  SEL R2, RZ, 0x1, P1 ;  /* 0x00000001ff027807 */ /* 0x001fe40000800000 */
[----:B------:R-:W-:Y:S02]  /*b3f0*/  SEL R0, R0, RZ, P1 ;  /* 0x000000ff00007207 */ /* 0x000fe40000800000 */
[----:B------:R-:W-:-:S03]  /*b400*/  LOP3.LUT R7, R5, R2, RZ, 0x3c, !PT ;  /* 0x0000000205077212 */ /* 0x000fc600078e3cff */
[----:B------:R-:W-:Y:S01]  /*b410*/  IMAD R6, R0, 0x8, R3 ;  /* 0x0000000800067824 */ /* 0x000fe200078e0203 */
[----:B------:R-:W-:Y:S01]  /*b420*/  SHF.L.U32 R5, R7, 0x1f, RZ ;  /* 0x0000001f07057819 */ /* 0x000fe200000006ff */
[----:B-1----:R-:W-:Y:S06]  /*b430*/  @!P0 BRA `(.L_x_308) ;  /* 0x0000000000f88947 */ /* 0x002fec0003800000 */
.L_x_321:
[----:B------:R-:W1:Y:S01]  /*b440*/  SYNCS.PHASECHK.TRANS64.TRYWAIT P0, [R6+URZ], R5 ;  /* 0x00000005060075a7 */ /* 0x000e62000800017f */
[----:B------:R-:W-:-:S05]  /*b450*/  VIADD R0, R0, 0x1 ;  /* 0x0000000100007836 */ /* 0x000fca0000000000 */
[----:B------:R-:W-:-:S04]  /*b460*/  ISETP.NE.AND P1, PT, R0, 0x4, PT ;  /* 0x000000040000780c */ /* 0x000fc80003f25270 */
[----:B------:R-:W-:Y:S02]  /*b470*/  SEL R2, RZ, 0x1, P1 ;  /* 0x00000001ff027807 */ /* 0x000fe40000800000 */
[----:B------:R-:W-:Y:S02]  /*b480*/  SEL R0, R0, RZ, P1 ;  /* 0x000000ff00007207 */ /* 0x000fe40000800000 */
[----:B------:R-:W-:Y:S01]  /*b490*/  LOP3.LUT R2, R7, R2, RZ, 0x3c, !PT ;  /* 0x0000000207027212 */ /* 0x000fe200078e3cff */
[----:B-1----:R-:W-:Y:S06]  /*b4a0*/  @!P0 BRA `(.L_x_309) ;  /* 0x0000000000f08947 */ /* 0x002fec0003800000 */
.L_x_322:
[----:B------:R-:W-:Y:S01]  /*b4b0*/  IMAD R3, R0, 0x8, R3 ;  /* 0x0000000800037824 */ /* 0x000fe200078e0203 */
[----:B------:R-:W-:-:S07]  /*b4c0*/  SHF.L.U32 R0, R2, 0x1f, RZ ;  /* 0x0000001f02007819 */ /* 0x000fce00000006ff */
.L_x_310:
[----:B--2---:R2:W3:Y:S02]  /*b4d0*/  SYNCS.PHASECHK.TRANS64.TRYWAIT P0, [R3+URZ], R0 ;  /* 0x00000000030075a7 */ /* 0x0044e4000800017f */
[----:B---3--:R-:W-:Y:S05]  /*b4e0*/  @!P0 NANOSLEEP.SYNCS 0x989680 ;  /* 0x009896800000895d */ /* 0x008fea0003900000 */
[----:B------:R-:W3:Y:S02]  /*b4f0*/  @!P0 SYNCS.PHASECHK.TRANS64 P0, [R3+URZ], R0 ;  /* 0x00000000030085a7 */ /* 0x000ee4000800007f */
[----:B---3--:R-:W-:Y:S05]  /*b500*/  @!P0 BRA `(.L_x_310) ;  /* 0xfffffffc00f08947 */ /* 0x008fea000383ffff */
.L_x_305:
[----:B------:R-:W-:Y:S05]  /*b510*/  BSYNC B0 ;  /* 0x0000000000007941 */ /* 0x000fea0003800000 */
.L_x_304:
[----:B------:R-:W-:Y:S05]  /*b520*/  EXIT ;  /* 0x000000000000794d */ /* 0x000fea0003800000 */
.L_x_14:
[----:B0-----:R0:W1:Y:S02]  /*b530*/  SYNCS.PHASECHK.TRANS64.TRYWAIT P0, [R157+URZ], R0 ;  /* 0x000000009d0075a7 */ /* 0x001064000800017f */
[----:B-1----:R-:W-:Y:S05]  /*b540*/  @!P0 NANOSLEEP.SYNCS 0x989680 ;  /* 0x009896800000895d */ /* 0x002fea0003900000 */
[----:B------:R-:W1:Y:S02]  /*b550*/  @!P0 SYNCS.PHASECHK.TRANS64 P0, [R157+URZ], R0 ;  /* 0x000000009d0085a7 */ /* 0x000e64000800007f */
[----:B-1----:R-:W-:Y:S05]  /*b560*/  @!P0 BRA `(.L_x_14) ;  /* 0xfffffffc00f08947 */ /* 0x002fea000383ffff */
[----:B------:R-:W-:Y:S05]  /*b570*/  BRA `(.L_x_311) ;  /* 0xffffff6000087947 */ /* 0x000fea000383ffff */
.L_x_19:
[----:B-1----:R1:W2:Y:S02]  /*b580*/  SYNCS.PHASECHK.TRANS64.TRYWAIT P1, [R3+URZ], R0 ;  /* 0x00000000030075a7 */ /* 0x0022a4000802017f */
[----:B--2---:R-:W-:Y:S05]  /*b590*/  @!P1 NANOSLEEP.SYNCS 0x989680 ;  /* 0x009896800000995d */ /* 0x004fea0003900000 */
[----:B------:R-:W2:Y:S02]  /*b5a0*/  @!P1 SYNCS.PHASECHK.TRANS64 P1, [R3+URZ], R0 ;  /* 0x00000000030095a7 */ /* 0x000ea4000802007f */
[----:B--2---:R-:W-:Y:S05]  /*b5b0*/  @!P1 BRA `(.L_x_19) ;  /* 0xfffffffc00f09947 */ /* 0x004fea000383ffff */
[----:B------:R-:W-:Y:S05]  /*b5c0*/  BRA `(.L_x_18) ;  /* 0xffffff6000787947 */ /* 0x000fea000383ffff */
.L_x_24:
[----:B-1----:R-:W-:-:S04]  /*b5d0*/  IMAD.U32 R4, RZ, RZ, UR4 ;  /* 0x00000004ff047e24 */ /* 0x002fc8000f8e00ff */
[----:B------:R1:W2:Y:S03]  /*b5e0*/  SYNCS.PHASECHK.TRANS64.TRYWAIT P1, [R4+URZ], R3 ;  /* 0x00000003040075a7 */ /* 0x0002a6000802017f */
[----:B--2---:R-:W-:Y:S05]  /*b5f0*/  @!P1 NANOSLEEP.SYNCS 0x989680 ;  /* 0x009896800000995d */ /* 0x004fea0003900000 */
[----:B------:R-:W2:Y:S02]  /*b600*/  @!P1 SYNCS.PHASECHK.TRANS64 P1, [R4+URZ], R3 ;  /* 0x00000003040095a7 */ /* 0x000ea4000802007f */
[----:B--2---:R-:W-:Y:S05]  /*b610*/  @!P1 BRA `(.L_x_24) ;  /* 0xfffffffc00ec9947 */ /* 0x004fea000383ffff */
[----:B------:R-:W-:Y:S05]  /*b620*/  BRA `(.L_x_23) ;  /* 0xffffff6400547947 */ /* 0x000fea000383ffff */
.L_x_30:
[----:B0-----:R0:W1:Y:S02]  /*b630*/  SYNCS.PHASECHK.TRANS64.TRYWAIT P0, [R157+URZ+0x10], R0 ;  /* 0x000010009d0075a7 */ /* 0x001064000800017f */
[----:B-1----:R-:W-:Y:S05]  /*b640*/  @!P0 NANOSLEEP.SYNCS 0x989680 ;  /* 0x009896800000895d */ /* 0x002fea0003900000 */
[----:B------:R-:W1:Y:S02]  /*b650*/  @!P0 SYNCS.PHASECHK.TRANS64 P0, [R157+URZ+0x10], R0 ;  /* 0x000010009d0085a7 */ /* 0x000e64000800007f */
[----:B-1----:R-:W-:Y:S05]  /*b660*/  @!P0 BRA `(.L_x_30) ;  /* 0xfffffffc00f08947 */ /* 0x002fea000383ffff */
[----:B------:R-:W-:Y:S05]  /*b670*/  BRA `(.L_x_312) ;  /* 0xffffff68009c7947 */ /* 0x000fea000383ffff */
.L_x_291:
[----:B------:R-:W-:Y:S01]  /*b680*/  BSSY B1, `(.L_x_313) ;  /* 0x0000006000017945 */ /* 0x000fe20003800000 */
[----:B------:R-:W-:-:S07]  /*b690*/  IMAD.MOV.U32 R15, RZ, RZ, -0x1 ;  /* 0xffffffffff0f7424 */ /* 0x000fce00078e00ff */
[----:B------:R-:W-:Y:S05]  /*b6a0*/  WARPSYNC.COLLECTIVE R15, `(.L_x_314) ;  /* 0x000000000f0c7348 */ /* 0x000fea0003c00000 */
[----:B------:R-:W-:Y:S02]  /*b6b0*/  ELECT P6, UR62, PT ;  /* 0x00000000003e782f */ /* 0x000fe400038c0000 */
[----:B------:R-:W-:Y:S01]  /*b6c0*/  MOV R14, UR62 ;  /* 0x0000003e000e7c02 */ /* 0x000fe20008000f00 */
[----:B------:R-:W-:Y:S10]  /*b6d0*/  ENDCOLLECTIVE ;  /* 0x000000000000791b */ /* 0x000ff40003800000 */
.L_x_314:
[----:B------:R-:W-:Y:S05]  /*b6e0*/  BSYNC B1 ;  /* 0x0000000000017941 */ /* 0x000fea0003800000 */
.L_x_313:
[----:B------:R-:W-:Y:S05]  /*b6f0*/  BRA `(.L_x_315) ;  /* 0xfffffff000087947 */ /* 0x000fea000383ffff */
.L_x_294:
[----:B-1----:R1:W2:Y:S02]  /*b700*/  SYNCS.PHASECHK.TRANS64.TRYWAIT P1, [R7+URZ+0x20], R4 ;  /* 0x00002004070075a7 */ /* 0x0022a4000802017f */
[----:B--2---:R-:W-:Y:S05]  /*b710*/  @!P1 NANOSLEEP.SYNCS 0x989680 ;  /* 0x009896800000995d */ /* 0x004fea0003900000 */
[----:B------:R-:W2:Y:S02]  /*b720*/  @!P1 SYNCS.PHASECHK.TRANS64 P1, [R7+URZ+0x20], R4 ;  /* 0x00002004070095a7 */ /* 0x000ea4000802007f */
[----:B--2---:R-:W-:Y:S05]  /*b730*/  @!P1 BRA `(.L_x_294) ;  /* 0xfffffffc00f09947 */ /* 0x004fea000383ffff */
[----:B------:R-:W-:Y:S05]  /*b740*/  BRA `(.L_x_316) ;  /* 0xfffffff0003c7947 */ /* 0x000fea000383ffff */
.L_x_303:
[----:B------:R-:W-:Y:S01]  /*b750*/  BSSY B0, `(.L_x_317) ;  /* 0x0000006000007945 */ /* 0x000fe20003800000 */
[----:B------:R-:W-:-:S07]  /*b760*/  IMAD.MOV.U32 R15, RZ, RZ, -0x1 ;  /* 0xffffffffff0f7424 */ /* 0x000fce00078e00ff */
[----:B------:R-:W-:Y:S05]  /*b770*/  WARPSYNC.COLLECTIVE R15, `(.L_x_318) ;  /* 0x000000000f0c7348 */ /* 0x000fea0003c00000 */
[----:B------:R-:W-:Y:S02]  /*b780*/  ELECT P6, UR62, PT ;  /* 0x00000000003e782f */ /* 0x000fe400038c0000 */
[----:B------:R-:W-:Y:S01]  /*b790*/  MOV R14, UR62 ;  /* 0x0000003e000e7c02 */ /* 0x000fe20008000f00 */
[----:B------:R-:W-:Y:S10]  /*b7a0*/  ENDCOLLECTIVE ;  /* 0x000000000000791b */ /* 0x000ff40003800000 */
.L_x_318:
[----:B------:R-:W-:Y:S05]  /*b7b0*/  BSYNC B0 ;  /* 0x0000000000007941 */ /* 0x000fea0003800000 */
.L_x_317:
[----:B------:R-:W-:Y:S05]  /*b7c0*/  BRA `(.L_x_319) ;  /* 0xfffffff800a07947 */ /* 0x000fea000383ffff */
.L_x_307:
[----:B0-----:R0:W1:Y:S02]  /*b7d0*/  SYNCS.PHASECHK.TRANS64.TRYWAIT P0, [R7+URZ], R2 ;  /* 0x00000002070075a7 */ /* 0x001064000800017f */
[----:B-1----:R-:W-:Y:S05]  /*b7e0*/  @!P0 NANOSLEEP.SYNCS 0x989680 ;  /* 0x009896800000895d */ /* 0x002fea0003900000 */
[----:B------:R-:W1:Y:S02]  /*b7f0*/  @!P0 SYNCS.PHASECHK.TRANS64 P0, [R7+URZ], R2 ;  /* 0x00000002070085a7 */ /* 0x000e64000800007f */
[----:B-1----:R-:W-:Y:S05]  /*b800*/  @!P0 BRA `(.L_x_307) ;  /* 0xfffffffc00f08947 */ /* 0x002fea000383ffff */
[----:B------:R-:W-:Y:S05]  /*b810*/  BRA `(.L_x_320) ;  /* 0xfffffff800e47947 */ /* 0x000fea000383ffff */
.L_x_308:
[----:B0-----:R0:W1:Y:S02]  /*b820*/  SYNCS.PHASECHK.TRANS64.TRYWAIT P0, [R9+URZ], R4 ;  /* 0x00000004090075a7 */ /* 0x001064000800017f */
[----:B-1----:R-:W-:Y:S05]  /*b830*/  @!P0 NANOSLEEP.SYNCS 0x989680 ;  /* 0x009896800000895d */ /* 0x002fea0003900000 */
[----:B------:R-:W1:Y:S02]  /*b840*/  @!P0 SYNCS.PHASECHK.TRANS64 P0, [R9+URZ], R4 ;  /* 0x00000004090085a7 */ /* 0x000e64000800007f */
[----:B-1----:R-:W-:Y:S05]  /*b850*/  @!P0 BRA `(.L_x_308) ;  /* 0xfffffffc00f08947 */ /* 0x002fea000383ffff */
[----:B------:R-:W-:Y:S05]  /*b860*/  BRA `(.L_x_321) ;  /* 0xfffffff800f47947 */ /* 0x000fea000383ffff */
.L_x_309:
[----:B-1----:R1:W2:Y:S02]  /*b870*/  SYNCS.PHASECHK.TRANS64.TRYWAIT P0, [R6+URZ], R5 ;  /* 0x00000005060075a7 */ /* 0x0022a4000800017f */
[----:B--2---:R-:W-:Y:S05]  /*b880*/  @!P0 NANOSLEEP.SYNCS 0x989680 ;  /* 0x009896800000895d */ /* 0x004fea0003900000 */
[----:B------:R-:W2:Y:S02]  /*b890*/  @!P0 SYNCS.PHASECHK.TRANS64 P0, [R6+URZ], R5 ;  /* 0x00000005060085a7 */ /* 0x000ea4000800007f */
[----:B--2---:R-:W-:Y:S05]  /*b8a0*/  @!P0 BRA `(.L_x_309) ;  /* 0xfffffffc00f08947 */ /* 0x004fea000383ffff */
[----:B------:R-:W-:Y:S05]  /*b8b0*/  BRA `(.L_x_322) ;  /* 0xfffffff800fc7947 */ /* 0x000fea000383ffff */
.L_x_323:
[----:B------:R-:W-:-:S00]  /*b8c0*/  BRA `(.L_x_323) ;  /* 0xfffffffc00fc7947 */ /* 0x000fc0000383ffff */
[----:B------:R-:W-:-:S00]  /*b8d0*/  NOP ;  /* 0x0000000000007918 */ /* 0x000fc00000000000 */
        /* <DEDUP_REMOVED lines=10> */
.L_x_324:


//--------------------- .nv.global.init           --------------------------
	.section	.nv.global.init,"aw",@progbits
.nv.global.init:
	.type		$str$22,@object
	.size		$str$22,($str$23 - $str$22)
$str$22:
        /*0000*/ 	.byte	0x6b, 0x5f, 0x74, 0x69, 0x6c, 0x65, 0x5f, 0x63, 0x6f, 0x75, 0x6e, 0x74, 0x20, 0x3e, 0x3d, 0x20
        /*0010*/ 	.byte	0x31, 0x00
	.type		$str$23,@object
	.size		$str$23,(__unnamed_1 - $str$23)
$str$23:
        /*0012*/ 	.byte	0x2f, 0x74, 0x6d, 0x70, 0x2f, 0x63, 0x75, 0x74, 0x6c, 0x61, 0x73, 0x73, 0x5f, 0x73, 0x77, 0x65
        /*0022*/ 	.byte	0x65, 0x70, 0x5f, 0x73, 0x72, 0x63, 0x2f, 0x69, 0x6e, 0x63, 0x6c, 0x75, 0x64, 0x65, 0x2f, 0x63
        /*0032*/ 	.byte	0x75, 0x74, 0x6c, 0x61, 0x73, 0x73, 0x2f, 0x67, 0x65, 0x6d, 0x6d, 0x2f, 0x63, 0x6f, 0x6c, 0x6c
        /*0042*/ 	.byte	0x65, 0x63, 0x74, 0x69, 0x76, 0x65, 0x2f, 0x73, 0x6d, 0x39, 0x30, 0x5f, 0x6d, 0x6d, 0x61, 0x5f
        /*0052*/ 	.byte	0x74, 0x6d, 0x61, 0x5f, 0x67, 0x6d, 0x6d, 0x61, 0x5f, 0x73, 0x73, 0x5f, 0x77, 0x61, 0x72, 0x70
        /*0062*/ 	.byte	0x73, 0x70, 0x65, 0x63, 0x69, 0x61, 0x6c, 0x69, 0x7a, 0x65, 0x64, 0x2e, 0x68, 0x70, 0x70, 0x00
	.type		__unnamed_1,@object
	.size		__unnamed_1,(.L_0 - __unnamed_1)
__unnamed_1:
        /*0072*/ 	.byte	0x76, 0x6f, 0x69, 0x64, 0x20, 0x63, 0x75, 0x74, 0x6c, 0x61, 0x73, 0x73, 0x3a, 0x3a, 0x67, 0x65
        /* <DEDUP_REMOVED lines=179> */
        /*0bb2*/ 	.byte	0x65, 0x6e, 0x74, 0x69, 0x74, 0x79, 0x5d, 0x00
.L_0:


//--------------------- .nv.shared._ZN7cutlass13device_kernelINS_4gemm6kernel13GemmUniversalIN4cute5tupleIJiiiiEEENS1_10collective13CollectiveMmaINS1_34MainloopSm90TmaGmmaWarpSpecializedILi4ENS5_IJNS4_1CILi1EEESB_SB_EEENS1_32KernelTmaWarpSpecializedPingpongEEENS5_IJNSA_ILi64EEENSA_ILi256EEESF_EEENS_6half_tENS5_IJlSB_lEEESI_SJ_NS4_8TiledMMAINS4_8MMA_AtomIJNS4_4SM904GMMA26MMA_64x256x16_F32F16F16_SSILNSN_5MajorE0ELSP_0ELNSN_7ScaleInE1ELSQ_1EEEEEENS4_6LayoutISC_NS5_IJNSA_ILi0EEESU_SU_EEEEENS5_IJNS4_10UnderscoreESX_SX_EEEEENS4_13SM90_TMA_LOADENS4_14ComposedLayoutINS4_7SwizzleILi3ELi4ELi3EEENS4_18smem_ptr_flag_bitsILi16EEENST_INS5_IJNSA_ILi8EEESF_EEENS5_IJSF_SB_EEEEEEEvNS4_8identityES10_S1A_vS1B_EENS_8epilogue10collective6detail29Sm90TmaWarpSpecializedAdapterINS1E_15DefaultEpilogueISI_SJ_SJ_NS1D_6thread17LinearCombinationISI_Li1EffLNS1I_9ScaleType4KindE0ELNS_15FloatRoundStyleE2ESI_EENS1_15EpilogueDefaultEEEEEvvEEEEvNT_6ParamsE --------------------------
	.section	.nv.shared._ZN7cutlass13device_kernelINS_4gemm6kernel13GemmUniversalIN4cute5tupleIJiiiiEEENS1_10collective13CollectiveMmaINS1_34MainloopSm90TmaGmmaWarpSpecializedILi4ENS5_IJNS4_1CILi1EEESB_SB_EEENS1_32KernelTmaWarpSpecializedPingpongEEENS5_IJNSA_ILi64EEENSA_ILi256EEESF_EEENS_6half_tENS5_IJlSB_lEEESI_SJ_NS4_8TiledMMAINS4_8MMA_AtomIJNS4_4SM904GMMA26MMA_64x256x16_F32F16F16_SSILNSN_5MajorE0ELSP_0ELNSN_7ScaleInE1ELSQ_1EEEEEENS4_6LayoutISC_NS5_IJNSA_ILi0EEESU_SU_EEEEENS5_IJNS4_10UnderscoreESX_SX_EEEEENS4_13SM90_TMA_LOADENS4_14ComposedLayoutINS4_7SwizzleILi3ELi4ELi3EEENS4_18smem_ptr_flag_bitsILi16EEENST_INS5_IJNSA_ILi8EEESF_EEENS5_IJSF_SB_EEEEEEEvNS4_8identityES10_S1A_vS1B_EENS_8epilogue10collective6detail29Sm90TmaWarpSpecializedAdapterINS1E_15DefaultEpilogueISI_SJ_SJ_NS1D_6thread17LinearCombinationISI_Li1EffLNS1I_9ScaleType4KindE0ELNS_15FloatRoundStyleE2ESI_EENS1_15EpilogueDefaultEEEEEvvEEEEvNT_6ParamsE,"aw",@nobits
	.sectionflags	@""
	.align	16
	.zero		1024


//--------------------- .nv.shared.reserved.0     --------------------------
	.section	.nv.shared.reserved.0,"aw",@nobits
	.weak		__nv_reservedSMEM_offset_0_alias
	.size		__nv_reservedSMEM_offset_0_alias, 0, 0
	.other		__nv_reservedSMEM_offset_0_alias,@"STO_CUDA_RESERVED_SHARED STV_DEFAULT"
__nv_reservedSMEM_offset_0_alias:
	.zero		0


//--------------------- .nv.global                --------------------------
	.section	.nv.global,"aw",@nobits
.nv.global:
	.type		_ZN40_INTERNAL_df86e30d_4_k_cu_c7929eaa_272434cute1_E,@object
	.size		_ZN40_INTERNAL_df86e30d_4_k_cu_c7929eaa_272434cute1_E,(_ZN40_INTERNAL_df86e30d_4_k_cu_c7929eaa_272434cuda3std3__45__cpo6cbeginE - _ZN40_INTERNAL_df86e30d_4_k_cu_c7929eaa_272434cute1_E)
_ZN40_INTERNAL_df86e30d_4_k_cu_c7929eaa_272434cute1_E:
	.zero		1
	.type		_ZN40_INTERNAL_df86e30d_4_k_cu_c7929eaa_272434cuda3std3__45__cpo6cbeginE,@object
	.size		_ZN40_INTERNAL_df86e30d_4_k_cu_c7929eaa_272434cuda3std3__45__cpo6cbeginE,(_ZN40_INTERNAL_df86e30d_4_k_cu_c7929eaa_272434cuda3std3__48in_placeE - _ZN40_INTERNAL_df86e30d_4_k_cu_c7929eaa_272434cuda3std3__45__cpo6cbeginE)
_ZN40_INTERNAL_df86e30d_4_k_cu_c7929eaa_272434cuda3std3__45__cpo6cbeginE:
	.zero		1
	.type		_ZN40_INTERNAL_df86e30d_4_k_cu_c7929eaa_272434cuda3std3__48in_placeE,@object
	.size		_ZN40_INTERNAL_df86e30d_4_k_cu_c7929eaa_272434cuda3std3__48in_placeE,(_ZN40_INTERNAL_df86e30d_4_k_cu_c7929eaa_272434cuda3std6ranges3__45__cpo9iter_moveE - _ZN40_INTERNAL_df86e30d_4_k_cu_c7929eaa_272434cuda3std3__48in_placeE)
_ZN40_INTERNAL_df86e30d_4_k_cu_c7929eaa_272434cuda3std3__48in_placeE:
	.zero		1
	.type		_ZN40_INTERNAL_df86e30d_4_k_cu_c7929eaa_272434cuda3std6ranges3__45__cpo9iter_moveE,@object
	.size		_ZN40_INTERNAL_df86e30d_4_k_cu_c7929eaa_272434cuda3std6ranges3__45__cpo9iter_moveE,(_ZN40_INTERNAL_df86e30d_4_k_cu_c7929eaa_272434cuda3std3__45__cpo5beginE - _ZN40_INTERNAL_df86e30d_4_k_cu_c7929eaa_272434cuda3std6ranges3__45__cpo9iter_moveE)
_ZN40_INTERNAL_df86e30d_4_k_cu_c7929eaa_272434cuda3std6ranges3__45__cpo9iter_moveE:
	.zero		1
	.type		_ZN40_INTERNAL_df86e30d_4_k_cu_c7929eaa_272434cuda3std3__45__cpo5beginE,@object
	.size		_ZN40_INTERNAL_df86e30d_4_k_cu_c7929eaa_272434cuda3std3__45__cpo5beginE,(_ZN40_INTERNAL_df86e30d_4_k_cu_c7929eaa_272434cuda3std3__442_GLOBAL__N__df86e30d_4_k_cu_c7929eaa_272436ignoreE - _ZN40_INTERNAL_df86e30d_4_k_cu_c7929eaa_272434cuda3std3__45__cpo5beginE)
_ZN40_INTERNAL_df86e30d_4_k_cu_c7929eaa_272434cuda3std3__45__cpo5beginE:
	.zero		1
	.type		_ZN40_INTERNAL_df86e30d_4_k_cu_c7929eaa_272434cuda3std3__442_GLOBAL__N__df86e30d_4_k_cu_c7929eaa_272436ignoreE,@object
	.size		_ZN40_INTERNAL_df86e30d_4_k_cu_c7929eaa_272434cuda3std3__442_GLOBAL__N__df86e30d_4_k_cu_c7929eaa_272436ignoreE,(_ZN40_INTERNAL_df86e30d_4_k_cu_c7929eaa_272434cute7productE - _ZN40_INTERNAL_df86e30d_4_k_cu_c7929eaa_272434cuda3std3__442_GLOBAL__N__df86e30d_4_k_cu_c7929eaa_272436ignoreE)
_ZN40_INTERNAL_df86e30d_4_k_cu_c7929eaa_272434cuda3std3__442_GLOBAL__N__df86e30d_4_k_cu_c7929eaa_272436ignoreE:
	.zero		1
	.type		_ZN40_INTERNAL_df86e30d_4_k_cu_c7929eaa_272434cute7productE,@object
	.size		_ZN40_INTERNAL_df86e30d_4_k_cu_c7929eaa_272434cute7productE,(_ZN40_INTERNAL_df86e30d_4_k_cu_c7929eaa_272434cuda3std3__45__cpo3endE - _ZN40_INTERNAL_df86e30d_4_k_cu_c7929eaa_272434cute7productE)
_ZN40_INTERNAL_df86e30d_4_k_cu_c7929eaa_272434cute7productE:
	.zero		1
	.type		_ZN40_INTERNAL_df86e30d_4_k_cu_c7929eaa_272434cuda3std3__45__cpo3endE,@object
	.size		_ZN40_INTERNAL_df86e30d_4_k_cu_c7929eaa_272434cuda3std3__45__cpo3endE,(_ZN40_INTERNAL_df86e30d_4_k_cu_c7929eaa_272434cuda3std3__419piecewise_constructE - _ZN40_INTERNAL_df86e30d_4_k_cu_c7929eaa_272434cuda3std3__45__cpo3endE)
_ZN40_INTERNAL_df86e30d_4_k_cu_c7929eaa_272434cuda3std3__45__cpo3endE:
	.zero		1
	.type		_ZN40_INTERNAL_df86e30d_4_k_cu_c7929eaa_272434cuda3std3__419piecewise_constructE,@object
	.size		_ZN40_INTERNAL_df86e30d_4_k_cu_c7929eaa_272434cuda3std3__419piecewise_constructE,(_ZN40_INTERNAL_df86e30d_4_k_cu_c7929eaa_272434cuda3std3__45__cpo4cendE - _ZN40_INTERNAL_df86e30d_4_k_cu_c7929eaa_272434cuda3std3__419piecewise_constructE)
_ZN40_INTERNAL_df86e30d_4_k_cu_c7929eaa_272434cuda3std3__419piecewise_constructE:
	.zero		1
	.type		_ZN40_INTERNAL_df86e30d_4_k_cu_c7929eaa_272434cuda3std3__45__cpo4cendE,@object
	.size		_ZN40_INTERNAL_df86e30d_4_k_cu_c7929eaa_272434cuda3std3__45__cpo4cendE,(_ZN40_INTERNAL_df86e30d_4_k_cu_c7929eaa_272434cuda3std6ranges3__45__cpo4swapE - _ZN40_INTERNAL_df86e30d_4_k_cu_c7929eaa_272434cuda3std3__45__cpo4cendE)
_ZN40_INTERNAL_df86e30d_4_k_cu_c7929eaa_272434cuda3std3__45__cpo4cendE:
	.zero		1
	.type		_ZN40_INTERNAL_df86e30d_4_k_cu_c7929eaa_272434cuda3std6ranges3__45__cpo4swapE,@object
	.size		_ZN40_INTERNAL_df86e30d_4_k_cu_c7929eaa_272434cuda3std6ranges3__45__cpo4swapE,(.L_8 - _ZN40_INTERNAL_df86e30d_4_k_cu_c7929eaa_272434cuda3std6ranges3__45__cpo4swapE)
_ZN40_INTERNAL_df86e30d_4_k_cu_c7929eaa_272434cuda3std6ranges3__45__cpo4swapE:
	.zero		1
.L_8:


//--------------------- .nv.constant0._ZN7cutlass13device_kernelINS_4gemm6kernel13GemmUniversalIN4cute5tupleIJiiiiEEENS1_10collective13CollectiveMmaINS1_34MainloopSm90TmaGmmaWarpSpecializedILi4ENS5_IJNS4_1CILi1EEESB_SB_EEENS1_32KernelTmaWarpSpecializedPingpongEEENS5_IJNSA_ILi64EEENSA_ILi256EEESF_EEENS_6half_tENS5_IJlSB_lEEESI_SJ_NS4_8TiledMMAINS4_8MMA_AtomIJNS4_4SM904GMMA26MMA_64x256x16_F32F16F16_SSILNSN_5MajorE0ELSP_0ELNSN_7ScaleInE1ELSQ_1EEEEEENS4_6LayoutISC_NS5_IJNSA_ILi0EEESU_SU_EEEEENS5_IJNS4_10UnderscoreESX_SX_EEEEENS4_13SM90_TMA_LOADENS4_14ComposedLayoutINS4_7SwizzleILi3ELi4ELi3EEENS4_18smem_ptr_flag_bitsILi16EEENST_INS5_IJNSA_ILi8EEESF_EEENS5_IJSF_SB_EEEEEEEvNS4_8identityES10_S1A_vS1B_EENS_8epilogue10collective6detail29Sm90TmaWarpSpecializedAdapterINS1E_15DefaultEpilogueISI_SJ_SJ_NS1D_6thread17LinearCombinationISI_Li1EffLNS1I_9ScaleType4KindE0ELNS_15FloatRoundStyleE2ESI_EENS1_15EpilogueDefaultEEEEEvvEEEEvNT_6ParamsE --------------------------
	.section	.nv.constant0._ZN7cutlass13device_kernelINS_4gemm6kernel13GemmUniversalIN4cute5tupleIJiiiiEEENS1_10collective13CollectiveMmaINS1_34MainloopSm90TmaGmmaWarpSpecializedILi4ENS5_IJNS4_1CILi1EEESB_SB_EEENS1_32KernelTmaWarpSpecializedPingpongEEENS5_IJNSA_ILi64EEENSA_ILi256EEESF_EEENS_6half_tENS5_IJlSB_lEEESI_SJ_NS4_8TiledMMAINS4_8MMA_AtomIJNS4_4SM904GMMA26MMA_64x256x16_F32F16F16_SSILNSN_5MajorE0ELSP_0ELNSN_7ScaleInE1ELSQ_1EEEEEENS4_6LayoutISC_NS5_IJNSA_ILi0EEESU_SU_EEEEENS5_IJNS4_10UnderscoreESX_SX_EEEEENS4_13SM90_TMA_LOADENS4_14ComposedLayoutINS4_7SwizzleILi3ELi4ELi3EEENS4_18smem_ptr_flag_bitsILi16EEENST_INS5_IJNSA_ILi8EEESF_EEENS5_IJSF_SB_EEEEEEEvNS4_8identityES10_S1A_vS1B_EENS_8epilogue10collective6detail29Sm90TmaWarpSpecializedAdapterINS1E_15DefaultEpilogueISI_SJ_SJ_NS1D_6thread17LinearCombinationISI_Li1EffLNS1I_9ScaleType4KindE0ELNS_15FloatRoundStyleE2ESI_EENS1_15EpilogueDefaultEEEEEvvEEEEvNT_6ParamsE,"a",@progbits
	.sectionflags	@""
	.align	4
.nv.constant0._ZN7cutlass13device_kernelINS_4gemm6kernel13GemmUniversalIN4cute5tupleIJiiiiEEENS1_10collective13CollectiveMmaINS1_34MainloopSm90TmaGmmaWarpSpecializedILi4ENS5_IJNS4_1CILi1EEESB_SB_EEENS1_32KernelTmaWarpSpecializedPingpongEEENS5_IJNSA_ILi64EEENSA_ILi256EEESF_EEENS_6half_tENS5_IJlSB_lEEESI_SJ_NS4_8TiledMMAINS4_8MMA_AtomIJNS4_4SM904GMMA26MMA_64x256x16_F32F16F16_SSILNSN_5MajorE0ELSP_0ELNSN_7ScaleInE1ELSQ_1EEEEEENS4_6LayoutISC_NS5_IJNSA_ILi0EEESU_SU_EEEEENS5_IJNS4_10UnderscoreESX_SX_EEEEENS4_13SM90_TMA_LOADENS4_14ComposedLayoutINS4_7SwizzleILi3ELi4ELi3EEENS4_18smem_ptr_flag_bitsILi16EEENST_INS5_IJNSA_ILi8EEESF_EEENS5_IJSF_SB_EEEEEEEvNS4_8identityES10_S1A_vS1B_EENS_8epilogue10collective6detail29Sm90TmaWarpSpecializedAdapterINS1E_15DefaultEpilogueISI_SJ_SJ_NS1D_6thread17LinearCombinationISI_Li1EffLNS1I_9ScaleType4KindE0ELNS_15FloatRoundStyleE2ESI_EENS1_15EpilogueDefaultEEEEEvvEEEEvNT_6ParamsE:
	.zero		1664


//--------------------- SYMBOLS --------------------------

	.type		.nv.reservedSmem.offset0,@object
	.size		.nv.reservedSmem.offset0,0x4
	.type		__assertfail,@function
